	.headerflags	@"EF_CUDA_TEXMODE_UNIFIED EF_CUDA_64BIT_ADDRESS EF_CUDA_ACCELERATORS EF_CUDA_SM90 EF_CUDA_VIRTUAL_SM(EF_CUDA_SM90)"
	.elftype	@"ET_EXEC"


//--------------------- .nv.info                  --------------------------
	.section	.nv.info,"",@"SHT_CUDA_INFO"
	.align	4


	//----- nvinfo : EIATTR_REGCOUNT
	.align		4
        /*0000*/ 	.byte	0x04, 0x2f
        /*0002*/ 	.short	(.L_2 - .L_1)
	.align		4
.L_1:
        /*0004*/ 	.word	index@(triton_)
        /*0008*/ 	.word	0x0000004b


	//----- nvinfo : EIATTR_MIN_STACK_SIZE
	.align		4
.L_2:
        /*000c*/ 	.byte	0x04, 0x12
        /*000e*/ 	.short	(.L_4 - .L_3)
	.align		4
.L_3:
        /*0010*/ 	.word	index@(triton_)
        /*0014*/ 	.word	0x00000000


	//----- nvinfo : EIATTR_FRAME_SIZE
	.align		4
.L_4:
        /*0018*/ 	.byte	0x04, 0x11
        /*001a*/ 	.short	(.L_6 - .L_5)
	.align		4
.L_5:
        /*001c*/ 	.word	index@(triton_)
        /*0020*/ 	.word	0x00000000


	//----- nvinfo : EIATTR_MIN_STACK_SIZE
	.align		4
.L_6:
        /*0024*/ 	.byte	0x04, 0x12
        /*0026*/ 	.short	(.L_8 - .L_7)
	.align		4
.L_7:
        /*0028*/ 	.word	index@(triton_)
        /*002c*/ 	.word	0x00000000
.L_8:


//--------------------- .nv.info.triton_          --------------------------
	.section	.nv.info.triton_,"",@"SHT_CUDA_INFO"
	.sectionflags	@""
	.align	4


	//----- nvinfo : EIATTR_CUDA_API_VERSION
	.align		4
        /*0000*/ 	.byte	0x04, 0x37
        /*0002*/ 	.short	(.L_10 - .L_9)
.L_9:
        /*0004*/ 	.word	0x0000007c


	//----- nvinfo : EIATTR_KPARAM_INFO
	.align		4
.L_10:
        /*0008*/ 	.byte	0x04, 0x17
        /*000a*/ 	.short	(.L_12 - .L_11)
.L_11:
        /*000c*/ 	.word	0x00000000
        /*0010*/ 	.short	0x0008
        /*0012*/ 	.short	0x003c
        /*0014*/ 	.byte	0x00, 0xf0, 0x11, 0x00


	//----- nvinfo : EIATTR_KPARAM_INFO
	.align		4
.L_12:
        /*0018*/ 	.byte	0x04, 0x17
        /*001a*/ 	.short	(.L_14 - .L_13)
.L_13:
        /*001c*/ 	.word	0x00000000
        /*0020*/ 	.short	0x0007
        /*0022*/ 	.short	0x0038
        /*0024*/ 	.byte	0x00, 0xf0, 0x11, 0x00


	//----- nvinfo : EIATTR_KPARAM_INFO
	.align		4
.L_14:
        /*0028*/ 	.byte	0x04, 0x17
        /*002a*/ 	.short	(.L_16 - .L_15)
.L_15:
        /*002c*/ 	.word	0x00000000
        /*0030*/ 	.short	0x0006
        /*0032*/ 	.short	0x0030
        /*0034*/ 	.byte	0x00, 0xf0, 0x21, 0x00


	//----- nvinfo : EIATTR_KPARAM_INFO
	.align		4
.L_16:
        /*0038*/ 	.byte	0x04, 0x17
        /*003a*/ 	.short	(.L_18 - .L_17)
.L_17:
        /*003c*/ 	.word	0x00000000
        /*0040*/ 	.short	0x0005
        /*0042*/ 	.short	0x0028
        /*0044*/ 	.byte	0x00, 0xf0, 0x21, 0x00


	//----- nvinfo : EIATTR_KPARAM_INFO
	.align		4
.L_18:
        /*0048*/ 	.byte	0x04, 0x17
        /*004a*/ 	.short	(.L_20 - .L_19)
.L_19:
        /*004c*/ 	.word	0x00000000
        /*0050*/ 	.short	0x0004
        /*0052*/ 	.short	0x0020
        /*0054*/ 	.byte	0x00, 0xf0, 0x21, 0x00


	//----- nvinfo : EIATTR_KPARAM_INFO
	.align		4
.L_20:
        /*0058*/ 	.byte	0x04, 0x17
        /*005a*/ 	.short	(.L_22 - .L_21)
.L_21:
        /*005c*/ 	.word	0x00000000
        /*0060*/ 	.short	0x0003
        /*0062*/ 	.short	0x0018
        /*0064*/ 	.byte	0x00, 0xf0, 0x21, 0x00


	//----- nvinfo : EIATTR_KPARAM_INFO
	.align		4
.L_22:
        /*0068*/ 	.byte	0x04, 0x17
        /*006a*/ 	.short	(.L_24 - .L_23)
.L_23:
        /*006c*/ 	.word	0x00000000
        /*0070*/ 	.short	0x0002
        /*0072*/ 	.short	0x0010
        /*0074*/ 	.byte	0x00, 0xf0, 0x21, 0x00


	//----- nvinfo : EIATTR_KPARAM_INFO
	.align		4
.L_24:
        /*0078*/ 	.byte	0x04, 0x17
        /*007a*/ 	.short	(.L_26 - .L_25)
.L_25:
        /*007c*/ 	.word	0x00000000
        /*0080*/ 	.short	0x0001
        /*0082*/ 	.short	0x0008
        /*0084*/ 	.byte	0x00, 0xf0, 0x21, 0x00


	//----- nvinfo : EIATTR_KPARAM_INFO
	.align		4
.L_26:
        /*0088*/ 	.byte	0x04, 0x17
        /*008a*/ 	.short	(.L_28 - .L_27)
.L_27:
        /*008c*/ 	.word	0x00000000
        /*0090*/ 	.short	0x0000
        /*0092*/ 	.short	0x0000
        /*0094*/ 	.byte	0x00, 0xf0, 0x21, 0x00


	//----- nvinfo : EIATTR_SPARSE_MMA_MASK
	.align		4
.L_28:
        /*0098*/ 	.byte	0x03, 0x50
        /*009a*/ 	.short	0x0000


	//----- nvinfo : EIATTR_MAXREG_COUNT
	.align		4
        /*009c*/ 	.byte	0x03, 0x1b
        /*009e*/ 	.short	0x0080


	//----- nvinfo : EIATTR_COOP_GROUP_MASK_REGIDS
	.align		4
        /*00a0*/ 	.byte	0x04, 0x29
        /*00a2*/ 	.short	(.L_30 - .L_29)


	//   ....[0]....
.L_29:
        /*00a4*/ 	.word	0xffffffff


	//   ....[1]....
        /*00a8*/ 	.word	0xffffffff


	//   ....[2]....
        /*00ac*/ 	.word	0xffffffff


	//   ....[3]....
        /*00b0*/ 	.word	0xffffffff


	//   ....[4]....
        /*00b4*/ 	.word	0xffffffff


	//   ....[5]....
        /*00b8*/ 	.word	0xffffffff


	//   ....[6]....
        /*00bc*/ 	.word	0xffffffff


	//   ....[7]....
        /*00c0*/ 	.word	0xffffffff


	//   ....[8]....
        /*00c4*/ 	.word	0xffffffff


	//----- nvinfo : EIATTR_COOP_GROUP_INSTR_OFFSETS
	.align		4
.L_30:
        /*00c8*/ 	.byte	0x04, 0x28
        /*00ca*/ 	.short	(.L_32 - .L_31)


	//   ....[0]....
.L_31:
        /*00cc*/ 	.word	0x00001b30


	//   ....[1]....
        /*00d0*/ 	.word	0x00001dd0


	//   ....[2]....
        /*00d4*/ 	.word	0x00001e60


	//   ....[3]....
        /*00d8*/ 	.word	0x00001ec0


	//   ....[4]....
        /*00dc*/ 	.word	0x00001f30


	//   ....[5]....
        /*00e0*/ 	.word	0x00001fd0


	//   ....[6]....
        /*00e4*/ 	.word	0x00002030


	//   ....[7]....
        /*00e8*/ 	.word	0x00002100


	//   ....[8]....
        /*00ec*/ 	.word	0x00002150


	//----- nvinfo : EIATTR_EXIT_INSTR_OFFSETS
	.align		4
.L_32:
        /*00f0*/ 	.byte	0x04, 0x1c
        /*00f2*/ 	.short	(.L_34 - .L_33)


	//   ....[0]....
.L_33:
        /*00f4*/ 	.word	0x00002b30


	//----- nvinfo : EIATTR_MAX_THREADS
	.align		4
.L_34:
        /*00f8*/ 	.byte	0x04, 0x05
        /*00fa*/ 	.short	(.L_36 - .L_35)
.L_35:
        /*00fc*/ 	.word	0x00000200
        /*0100*/ 	.word	0x00000001
        /*0104*/ 	.word	0x00000001


	//----- nvinfo : EIATTR_CBANK_PARAM_SIZE
	.align		4
.L_36:
        /*0108*/ 	.byte	0x03, 0x19
        /*010a*/ 	.short	0x0040


	//----- nvinfo : EIATTR_PARAM_CBANK
	.align		4
        /*010c*/ 	.byte	0x04, 0x0a
        /*010e*/ 	.short	(.L_38 - .L_37)
	.align		4
.L_37:
        /*0110*/ 	.word	index@(.nv.constant0.triton_)
        /*0114*/ 	.short	0x0210
        /*0116*/ 	.short	0x0040


	//----- nvinfo : EIATTR_SW_WAR
	.align		4
.L_38:
        /*0118*/ 	.byte	0x04, 0x36
        /*011a*/ 	.short	(.L_40 - .L_39)
.L_39:
        /*011c*/ 	.word	0x00000008
.L_40:


//--------------------- .nv.callgraph             --------------------------
	.section	.nv.callgraph,"",@"SHT_CUDA_CALLGRAPH"
	.align	4
	.sectionentsize	8
	.align		4
        /*0000*/ 	.word	0x00000000
	.align		4
        /*0004*/ 	.word	0xffffffff
	.align		4
        /*0008*/ 	.word	0x00000000
	.align		4
        /*000c*/ 	.word	0xfffffffe
	.align		4
        /*0010*/ 	.word	0x00000000
	.align		4
        /*0014*/ 	.word	0xfffffffd
	.align		4
        /*0018*/ 	.word	0x00000000
	.align		4
        /*001c*/ 	.word	0xfffffffc


//--------------------- .nv.constant4             --------------------------
	.section	.nv.constant4,"a",@progbits
	.align	8
	.align		8
.nv.constant4:
        /*0000*/ 	.dword	_$_str


//--------------------- .text.triton_             --------------------------
	.section	.text.triton_,"ax",@progbits
	.align	128
        .global         triton_
        .type           triton_,@function
        .size           triton_,(.L_x_4 - triton_)
        .other          triton_,@"STO_CUDA_ENTRY STV_DEFAULT"
triton_:
.text.triton_:
[----:B------:R-:W0:Y:S02]  /*0000*/  LDC R1, c[0x0][0x28] ;  /* 0x00000a00ff017b82 */ /* 0x000e240000000800 */
[----:B------:R-:W1:Y:S01]  /*0010*/  S2R R5, SR_TID.X ;  /* 0x0000000000057919 */ /* 0x000e620000002100 */
[----:B------:R-:W-:Y:S01]  /*0020*/  ULDC UR4, c[0x0][0x248] ;  /* 0x0000920000047ab9 */ /* 0x000fe20000000800 */
[----:B------:R-:W-:Y:S01]  /*0030*/  ULDC.64 UR6, c[0x0][0x228] ;  /* 0x00008a0000067ab9 */ /* 0x000fe20000000a00 */
[----:B------:R-:W-:Y:S01]  /*0040*/  ULDC.64 UR8, c[0x0][0x238] ;  /* 0x00008e0000087ab9 */ /* 0x000fe20000000a00 */
[----:B------:R-:W2:Y:S01]  /*0050*/  S2R R4, SR_CTAID.X ;  /* 0x0000000000047919 */ /* 0x000ea20000002500 */
[----:B------:R-:W-:Y:S01]  /*0060*/  ULDC.64 UR10, c[0x0][0x220] ;  /* 0x00008800000a7ab9 */ /* 0x000fe20000000a00 */
[----:B------:R-:W-:Y:S01]  /*0070*/  HFMA2.MMA R60, -RZ, RZ, 0, 0 ;  /* 0x00000000ff3c7435 */ /* 0x000fe200000001ff */
[----:B------:R-:W-:Y:S02]  /*0080*/  CS2R R36, SRZ ;  /* 0x0000000000247805 */ /* 0x000fe4000001ff00 */
[----:B------:R-:W-:Y:S02]  /*0090*/  CS2R R38, SRZ ;  /* 0x0000000000267805 */ /* 0x000fe4000001ff00 */
[----:B------:R-:W-:-:S02]  /*00a0*/  CS2R R40, SRZ ;  /* 0x0000000000287805 */ /* 0x000fc4000001ff00 */
[----:B------:R-:W-:Y:S02]  /*00b0*/  CS2R R42, SRZ ;  /* 0x00000000002a7805 */ /* 0x000fe4000001ff00 */
[----:B------:R-:W-:Y:S02]  /*00c0*/  CS2R R44, SRZ ;  /* 0x00000000002c7805 */ /* 0x000fe4000001ff00 */
[----:B------:R-:W-:Y:S02]  /*00d0*/  CS2R R46, SRZ ;  /* 0x00000000002e7805 */ /* 0x000fe4000001ff00 */
[----:B------:R-:W-:Y:S02]  /*00e0*/  CS2R R48, SRZ ;  /* 0x0000000000307805 */ /* 0x000fe4000001ff00 */
[----:B------:R-:W-:Y:S02]  /*00f0*/  CS2R R50, SRZ ;  /* 0x0000000000327805 */ /* 0x000fe4000001ff00 */
[----:B------:R-:W-:-:S02]  /*0100*/  CS2R R52, SRZ ;  /* 0x0000000000347805 */ /* 0x000fc4000001ff00 */
[----:B------:R-:W-:Y:S02]  /*0110*/  CS2R R54, SRZ ;  /* 0x0000000000367805 */ /* 0x000fe4000001ff00 */
[----:B------:R-:W-:Y:S02]  /*0120*/  CS2R R56, SRZ ;  /* 0x0000000000387805 */ /* 0x000fe4000001ff00 */
[----:B------:R-:W-:Y:S02]  /*0130*/  CS2R R58, SRZ ;  /* 0x00000000003a7805 */ /* 0x000fe4000001ff00 */
[----:B-1----:R-:W-:Y:S02]  /*0140*/  SHF.R.U32.HI R3, RZ, 0x3, R5 ;  /* 0x00000003ff037819 */ /* 0x002fe40000011605 */
[----:B------:R-:W-:Y:S02]  /*0150*/  SHF.L.U32 R2, R5, 0x3, RZ ;  /* 0x0000000305027819 */ /* 0x000fe400000006ff */
[----:B------:R-:W-:-:S02]  /*0160*/  SGXT.U32 R3, R3, 0x6 ;  /* 0x000000060303781a */ /* 0x000fc40000000000 */
[----:B--2---:R-:W-:-:S03]  /*0170*/  SHF.L.U32 R0, R4, 0x6, RZ ;  /* 0x0000000604007819 */ /* 0x004fc600000006ff */
[----:B------:R-:W-:Y:S01]  /*0180*/  IMAD R7, R4, 0x40, R3 ;  /* 0x0000004004077824 */ /* 0x000fe200078e0203 */
[----:B------:R-:W-:Y:S02]  /*0190*/  LOP3.LUT R0, R0, R3, RZ, 0xfc, !PT ;  /* 0x0000000300007212 */ /* 0x000fe400078efcff */
[----:B------:R-:W-:Y:S02]  /*01a0*/  LOP3.LUT R3, R5, 0x7, RZ, 0xc0, !PT ;  /* 0x0000000705037812 */ /* 0x000fe400078ec0ff */
[----:B------:R-:W-:Y:S02]  /*01b0*/  LOP3.LUT R4, R2, 0x38, RZ, 0xc0, !PT ;  /* 0x0000003802047812 */ /* 0x000fe400078ec0ff */
[----:B------:R-:W-:Y:S01]  /*01c0*/  ISETP.GE.AND P0, PT, R0, UR4, PT ;  /* 0x0000000400007c0c */ /* 0x000fe2000bf06270 */
[----:B------:R-:W-:Y:S01]  /*01d0*/  IMAD.WIDE.U32 R2, R3, 0x10, RZ ;  /* 0x0000001003027825 */ /* 0x000fe200078e00ff */
[----:B------:R-:W-:-:S03]  /*01e0*/  ULDC.64 UR4, c[0x0][0x230] ;  /* 0x00008c0000047ab9 */ /* 0x000fc60000000a00 */
[----:B------:R-:W-:Y:S01]  /*01f0*/  IMAD R0, R7, 0xc00, R4 ;  /* 0x00000c0007007824 */ /* 0x000fe200078e0204 */
[----:B------:R-:W-:Y:S02]  /*0200*/  LOP3.LUT R34, R2, 0x3000, RZ, 0xfc, !PT ;  /* 0x0000300002227812 */ /* 0x000fe400078efcff */
[----:B------:R-:W-:Y:S02]  /*0210*/  IADD3 R28, P3, R2, UR8, RZ ;  /* 0x00000008021c7c10 */ /* 0x000fe4000ff7e0ff */
[----:B------:R-:W-:Y:S02]  /*0220*/  IADD3 R32, P1, R34, UR4, RZ ;  /* 0x0000000422207c10 */ /* 0x000fe4000ff3e0ff */
[----:B------:R-:W-:Y:S02]  /*0230*/  IADD3 R30, P4, R2, UR10, RZ ;  /* 0x0000000a021e7c10 */ /* 0x000fe4000ff9e0ff */
[----:B------:R-:W-:Y:S02]  /*0240*/  IADD3 R34, P2, R34, UR6, RZ ;  /* 0x0000000622227c10 */ /* 0x000fe4000ff5e0ff */
[----:B------:R-:W-:-:S02]  /*0250*/  IADD3.X R29, R3, UR9, RZ, P3, !PT ;  /* 0x00000009031d7c10 */ /* 0x000fc40009ffe4ff */
[----:B------:R-:W-:Y:S02]  /*0260*/  IADD3.X R31, R3, UR11, RZ, P4, !PT ;  /* 0x0000000b031f7c10 */ /* 0x000fe4000a7fe4ff */
[----:B------:R-:W-:Y:S02]  /*0270*/  IADD3.X R35, R3, UR7, RZ, P2, !PT ;  /* 0x0000000703237c10 */ /* 0x000fe400097fe4ff */
[----:B------:R-:W-:Y:S01]  /*0280*/  IADD3.X R33, R3, UR5, RZ, P1, !PT ;  /* 0x0000000503217c10 */ /* 0x000fe20008ffe4ff */
[----:B------:R-:W-:-:S06]  /*0290*/  ULDC.64 UR4, c[0x0][0x208] ;  /* 0x0000820000047ab9 */ /* 0x000fcc0000000a00 */
.L_x_1:
[----:B------:R-:W1:Y:S01]  /*02a0*/  LDC.64 R2, c[0x0][0x218] ;  /* 0x00008600ff027b82 */ /* 0x000e620000000a00 */
[----:B------:R-:W-:Y:S02]  /*02b0*/  IADD3 R21, R0, R53, RZ ;  /* 0x0000003500157210 */ /* 0x000fe40007ffe0ff */
[----:B------:R-:W-:Y:S02]  /*02c0*/  CS2R R4, SRZ ;  /* 0x0000000000047805 */ /* 0x000fe4000001ff00 */
[----:B------:R-:W-:Y:S01]  /*02d0*/  CS2R R6, SRZ ;  /* 0x0000000000067805 */ /* 0x000fe2000001ff00 */
[----:B------:R-:W2:Y:S04]  /*02e0*/  LDG.E.EL.128 R8, desc[UR4][R30.64] ;  /* 0x000000041e087981 */ /* 0x000ea8000c2e1d00 */
[----:B------:R-:W3:Y:S04]  /*02f0*/  LDG.E.EL.128 R12, desc[UR4][R34.64] ;  /* 0x00000004220c7981 */ /* 0x000ee8000c2e1d00 */
[----:B------:R-:W4:Y:S04]  /*0300*/  LDG.E.EL.128 R16, desc[UR4][R32.64] ;  /* 0x0000000420107981 */ /* 0x000f28000c2e1d00 */
[----:B------:R-:W5:Y:S01]  /*0310*/  LDG.E.EL.128 R24, desc[UR4][R28.64] ;  /* 0x000000041c187981 */ /* 0x000f62000c2e1d00 */
[----:B-1----:R-:W-:-:S02]  /*0320*/  IMAD.WIDE R22, R21, 0x2, R2 ;  /* 0x0000000215167825 */ /* 0x002fc400078e0202 */
[----:B------:R-:W1:Y:S03]  /*0330*/  LDC.64 R2, c[0x0][0x210] ;  /* 0x00008400ff027b82 */ /* 0x000e660000000a00 */
[----:B------:R1:W3:Y:S02]  /*0340*/  @!P0 LDG.E.EF.128 R4, desc[UR4][R22.64] ;  /* 0x0000000416048981 */ /* 0x0002e4000c0e1d00 */
[----:B01----:R-:W-:Y:S01]  /*0350*/  CS2R R22, SRZ ;  /* 0x0000000000167805 */ /* 0x003fe2000001ff00 */
[----:B------:R-:W-:Y:S01]  /*0360*/  IMAD.WIDE R2, R21, 0x2, R2 ;  /* 0x0000000215027825 */ /* 0x000fe200078e0202 */
[----:B------:R-:W-:-:S06]  /*0370*/  CS2R R20, SRZ ;  /* 0x0000000000147805 */ /* 0x000fcc000001ff00 */
[----:B------:R-:W5:Y:S01]  /*0380*/  @!P0 LDG.E.EF.128 R20, desc[UR4][R2.64] ;  /* 0x0000000402148981 */ /* 0x000f62000c0e1d00 */
[----:B------:R-:W-:Y:S02]  /*0390*/  ISETP.NE.AND P1, PT, R53, RZ, PT ;  /* 0x000000ff3500720c */ /* 0x000fe40003f25270 */
[----:B------:R-:W-:Y:S02]  /*03a0*/  MOV R68, 0x3f800000 ;  /* 0x3f80000000447802 */ /* 0x000fe40000000f00 */
[----:B------:R-:W-:Y:S01]  /*03b0*/  MOV R70, 0x3f800000 ;  /* 0x3f80000000467802 */ /* 0x000fe20000000f00 */
[C---:B--2---:R-:W-:Y:S01]  /*03c0*/  IMAD.U32 R63, R8.reuse, 0x10000, RZ ;  /* 0x00010000083f7824 */ /* 0x044fe200078e00ff */
[----:B------:R-:W-:-:S04]  /*03d0*/  PRMT R8, R8, 0x7632, R8 ;  /* 0x0000763208087816 */ /* 0x000fc80000000008 */
[----:B------:R-:W-:Y:S02]  /*03e0*/  SHF.L.U32 R8, R8, 0x10, RZ ;  /* 0x0000001008087819 */ /* 0x000fe400000006ff */
[----:B---3--:R-:W-:-:S04]  /*03f0*/  SEL R61, R4, RZ, !P0 ;  /* 0x000000ff043d7207 */ /* 0x008fc80004000000 */
[C---:B------:R-:W-:Y:S02]  /*0400*/  SHF.L.U32 R4, R61.reuse, 0x10, RZ ;  /* 0x000000103d047819 */ /* 0x040fe400000006ff */
[----:B------:R-:W-:Y:S02]  /*0410*/  PRMT R61, R61, 0x7632, R61 ;  /* 0x000076323d3d7816 */ /* 0x000fe4000000003d */
[----:B------:R-:W-:-:S03]  /*0420*/  SEL R62, R5, RZ, !P0 ;  /* 0x000000ff053e7207 */ /* 0x000fc60004000000 */
[----:B------:R-:W-:Y:S02]  /*0430*/  IMAD.U32 R61, R61, 0x10000, RZ ;  /* 0x000100003d3d7824 */ /* 0x000fe400078e00ff */
[----:B------:R-:W-:Y:S01]  /*0440*/  FADD R4, R4, R63 ;  /* 0x0000003f04047221 */ /* 0x000fe20000000000 */
[----:B------:R-:W-:Y:S01]  /*0450*/  SEL R63, R6, RZ, !P0 ;  /* 0x000000ff063f7207 */ /* 0x000fe20004000000 */
[----:B------:R-:W-:Y:S01]  /*0460*/  FADD R5, R61, R8 ;  /* 0x000000083d057221 */ /* 0x000fe20000000000 */
[----:B------:R-:W-:Y:S02]  /*0470*/  SHF.L.U32 R8, R9, 0x10, RZ ;  /* 0x0000001009087819 */ /* 0x000fe400000006ff */
[----:B------:R-:W-:Y:S02]  /*0480*/  SHF.L.U32 R61, R62, 0x10, RZ ;  /* 0x000000103e3d7819 */ /* 0x000fe400000006ff */
[----:B------:R-:W-:Y:S01]  /*0490*/  SEL R7, R7, RZ, !P0 ;  /* 0x000000ff07077207 */ /* 0x000fe20004000000 */
[C---:B------:R-:W-:Y:S01]  /*04a0*/  IMAD.U32 R65, R10.reuse, 0x10000, RZ ;  /* 0x000100000a417824 */ /* 0x040fe200078e00ff */
[----:B------:R-:W-:Y:S01]  /*04b0*/  SHF.L.U32 R6, R63, 0x10, RZ ;  /* 0x000000103f067819 */ /* 0x000fe200000006ff */
[----:B------:R-:W-:Y:S01]  /*04c0*/  FADD R61, R61, R8 ;  /* 0x000000083d3d7221 */ /* 0x000fe20000000000 */
[----:B------:R-:W-:Y:S01]  /*04d0*/  SHF.L.U32 R67, R11, 0x10, RZ ;  /* 0x000000100b437819 */ /* 0x000fe200000006ff */
[----:B------:R-:W-:Y:S01]  /*04e0*/  IMAD.U32 R8, R7, 0x10000, RZ ;  /* 0x0001000007087824 */ /* 0x000fe200078e00ff */
[----:B------:R-:W-:-:S02]  /*04f0*/  PRMT R10, R10, 0x7632, R10 ;  /* 0x000076320a0a7816 */ /* 0x000fc4000000000a */
[----:B------:R-:W-:Y:S02]  /*0500*/  PRMT R9, R9, 0x7632, R9 ;  /* 0x0000763209097816 */ /* 0x000fe40000000009 */
[----:B------:R-:W-:Y:S02]  /*0510*/  PRMT R11, R11, 0x7632, R11 ;  /* 0x000076320b0b7816 */ /* 0x000fe4000000000b */
[----:B------:R-:W-:Y:S02]  /*0520*/  PRMT R62, R62, 0x7632, R62 ;  /* 0x000076323e3e7816 */ /* 0x000fe4000000003e */
[----:B------:R-:W-:Y:S01]  /*0530*/  PRMT R7, R7, 0x7632, R7 ;  /* 0x0000763207077816 */ /* 0x000fe20000000007 */
[----:B------:R-:W-:Y:S01]  /*0540*/  FADD R6, R6, R65 ;  /* 0x0000004106067221 */ /* 0x000fe20000000000 */
[----:B------:R-:W-:Y:S01]  /*0550*/  SHF.L.U32 R65, R10, 0x10, RZ ;  /* 0x000000100a417819 */ /* 0x000fe200000006ff */
[----:B------:R-:W-:Y:S01]  /*0560*/  IMAD.U32 R64, R11, 0x10000, RZ ;  /* 0x000100000b407824 */ /* 0x000fe200078e00ff */
[----:B------:R-:W-:Y:S01]  /*0570*/  SHF.L.U32 R9, R9, 0x10, RZ ;  /* 0x0000001009097819 */ /* 0x000fe200000006ff */
[----:B------:R-:W-:Y:S01]  /*0580*/  IMAD.U32 R7, R7, 0x10000, RZ ;  /* 0x0001000007077824 */ /* 0x000fe200078e00ff */
[----:B------:R-:W-:-:S02]  /*0590*/  SHF.L.U32 R10, R62, 0x10, RZ ;  /* 0x000000103e0a7819 */ /* 0x000fc400000006ff */
[----:B------:R-:W-:Y:S01]  /*05a0*/  PRMT R63, R63, 0x7632, R63 ;  /* 0x000076323f3f7816 */ /* 0x000fe2000000003f */
[----:B------:R-:W-:Y:S01]  /*05b0*/  FADD R11, R7, R64 ;  /* 0x00000040070b7221 */ /* 0x000fe20000000000 */
[----:B----4-:R-:W-:Y:S01]  /*05c0*/  SHF.L.U32 R64, R16, 0x10, RZ ;  /* 0x0000001010407819 */ /* 0x010fe200000006ff */
[----:B------:R-:W-:Y:S01]  /*05d0*/  FADD R10, R10, R9 ;  /* 0x000000090a0a7221 */ /* 0x000fe20000000000 */
[----:B------:R-:W-:Y:S02]  /*05e0*/  SHF.L.U32 R9, R12, 0x10, RZ ;  /* 0x000000100c097819 */ /* 0x000fe400000006ff */
[----:B------:R-:W-:Y:S01]  /*05f0*/  SHF.L.U32 R62, R63, 0x10, RZ ;  /* 0x000000103f3e7819 */ /* 0x000fe200000006ff */
[----:B------:R-:W-:Y:S01]  /*0600*/  IMAD.U32 R66, R18, 0x10000, RZ ;  /* 0x0001000012427824 */ /* 0x000fe200078e00ff */
[----:B------:R-:W-:Y:S01]  /*0610*/  SHF.L.U32 R63, R14, 0x10, RZ ;  /* 0x000000100e3f7819 */ /* 0x000fe200000006ff */
[----:B------:R-:W-:Y:S01]  /*0620*/  FADD R9, R9, R64 ;  /* 0x0000004009097221 */ /* 0x000fe20000000000 */
[----:B------:R-:W-:Y:S01]  /*0630*/  SHF.L.U32 R7, R17, 0x10, RZ ;  /* 0x0000001011077819 */ /* 0x000fe200000006ff */
[----:B------:R-:W-:Y:S01]  /*0640*/  IMAD.U32 R64, R13, 0x10000, RZ ;  /* 0x000100000d407824 */ /* 0x000fe200078e00ff */
[----:B------:R-:W-:-:S02]  /*0650*/  PRMT R12, R12, 0x7632, R12 ;  /* 0x000076320c0c7816 */ /* 0x000fc4000000000c */
[----:B------:R-:W-:Y:S02]  /*0660*/  PRMT R13, R13, 0x7632, R13 ;  /* 0x000076320d0d7816 */ /* 0x000fe4000000000d */
[----:B------:R-:W-:Y:S02]  /*0670*/  PRMT R16, R16, 0x7632, R16 ;  /* 0x0000763210107816 */ /* 0x000fe40000000010 */
[----:B------:R-:W-:Y:S01]  /*0680*/  PRMT R17, R17, 0x7632, R17 ;  /* 0x0000763211117816 */ /* 0x000fe20000000011 */
[----:B------:R-:W-:Y:S01]  /*0690*/  FADD R64, R64, R7 ;  /* 0x0000000740407221 */ /* 0x000fe20000000000 */
[----:B------:R-:W-:Y:S01]  /*06a0*/  FADD R63, R63, R66 ;  /* 0x000000423f3f7221 */ /* 0x000fe20000000000 */
[----:B------:R-:W-:Y:S02]  /*06b0*/  SHF.L.U32 R12, R12, 0x10, RZ ;  /* 0x000000100c0c7819 */ /* 0x000fe400000006ff */
[----:B------:R-:W-:Y:S02]  /*06c0*/  SHF.L.U32 R13, R13, 0x10, RZ ;  /* 0x000000100d0d7819 */ /* 0x000fe400000006ff */
[----:B------:R-:W-:-:S02]  /*06d0*/  SHF.L.U32 R7, R16, 0x10, RZ ;  /* 0x0000001010077819 */ /* 0x000fc400000006ff */
[----:B------:R-:W-:-:S03]  /*06e0*/  SHF.L.U32 R66, R17, 0x10, RZ ;  /* 0x0000001011427819 */ /* 0x000fc600000006ff */
[----:B------:R-:W-:Y:S01]  /*06f0*/  FADD R16, R12, R7 ;  /* 0x000000070c107221 */ /* 0x000fe20000000000 */
[----:B------:R-:W-:Y:S01]  /*0700*/  SHF.L.U32 R12, R19, 0x10, RZ ;  /* 0x00000010130c7819 */ /* 0x000fe200000006ff */
[----:B------:R-:W-:Y:S01]  /*0710*/  FADD R17, R13, R66 ;  /* 0x000000420d117221 */ /* 0x000fe20000000000 */
[----:B------:R-:W-:Y:S02]  /*0720*/  SHF.L.U32 R13, R15, 0x10, RZ ;  /* 0x000000100f0d7819 */ /* 0x000fe400000006ff */
[----:B-----5:R-:W-:Y:S02]  /*0730*/  SEL R20, R20, RZ, !P0 ;  /* 0x000000ff14147207 */ /* 0x020fe40004000000 */
[----:B------:R-:W-:Y:S01]  /*0740*/  PRMT R18, R18, 0x7632, R18 ;  /* 0x0000763212127816 */ /* 0x000fe20000000012 */
[----:B------:R-:W-:Y:S01]  /*0750*/  FADD R13, R13, R12 ;  /* 0x0000000c0d0d7221 */ /* 0x000fe20000000000 */
[----:B------:R-:W-:Y:S01]  /*0760*/  PRMT R19, R19, 0x7632, R19 ;  /* 0x0000763213137816 */ /* 0x000fe20000000013 */
[----:B------:R-:W-:Y:S01]  /*0770*/  IMAD.U32 R7, R20, 0x10000, RZ ;  /* 0x0001000014077824 */ /* 0x000fe200078e00ff */
[----:B------:R-:W-:Y:S01]  /*0780*/  SHF.L.U32 R12, R24, 0x10, RZ ;  /* 0x00000010180c7819 */ /* 0x000fe200000006ff */
[----:B------:R-:W-:Y:S01]  /*0790*/  FADD R62, R62, R65 ;  /* 0x000000413e3e7221 */ /* 0x000fe20000000000 */
[----:B------:R-:W-:Y:S01]  /*07a0*/  PRMT R14, R14, 0x7632, R14 ;  /* 0x000076320e0e7816 */ /* 0x000fe2000000000e */
[----:B------:R-:W-:Y:S01]  /*07b0*/  IMAD.U32 R65, R18, 0x10000, RZ ;  /* 0x0001000012417824 */ /* 0x000fe200078e00ff */
[----:B------:R-:W-:-:S02]  /*07c0*/  SEL R21, R21, RZ, !P0 ;  /* 0x000000ff15157207 */ /* 0x000fc40004000000 */
[----:B------:R-:W-:Y:S01]  /*07d0*/  SHF.L.U32 R18, R19, 0x10, RZ ;  /* 0x0000001013127819 */ /* 0x000fe200000006ff */
[----:B------:R-:W-:Y:S01]  /*07e0*/  FADD R19, R7, R12 ;  /* 0x0000000c07137221 */ /* 0x000fe20000000000 */
[----:B------:R-:W-:Y:S01]  /*07f0*/  IMAD.U32 R14, R14, 0x10000, RZ ;  /* 0x000100000e0e7824 */ /* 0x000fe200078e00ff */
[----:B------:R-:W-:Y:S02]  /*0800*/  SHF.L.U32 R12, R25, 0x10, RZ ;  /* 0x00000010190c7819 */ /* 0x000fe400000006ff */
[----:B------:R-:W-:Y:S02]  /*0810*/  SHF.L.U32 R7, R21, 0x10, RZ ;  /* 0x0000001015077819 */ /* 0x000fe400000006ff */
[----:B------:R-:W-:Y:S02]  /*0820*/  PRMT R15, R15, 0x7632, R15 ;  /* 0x000076320f0f7816 */ /* 0x000fe4000000000f */
[----:B------:R-:W-:Y:S01]  /*0830*/  SEL R22, R22, RZ, !P0 ;  /* 0x000000ff16167207 */ /* 0x000fe20004000000 */
[----:B------:R-:W-:Y:S01]  /*0840*/  FADD R65, R14, R65 ;  /* 0x000000410e417221 */ /* 0x000fe20000000000 */
[----:B------:R-:W-:Y:S01]  /*0850*/  FADD R14, R7, R12 ;  /* 0x0000000c070e7221 */ /* 0x000fe20000000000 */
[----:B------:R-:W-:Y:S01]  /*0860*/  IMAD.U32 R15, R15, 0x10000, RZ ;  /* 0x000100000f0f7824 */ /* 0x000fe200078e00ff */
[----:B------:R-:W-:Y:S01]  /*0870*/  SHF.L.U32 R7, R22, 0x10, RZ ;  /* 0x0000001016077819 */ /* 0x000fe200000006ff */
[----:B------:R-:W-:Y:S01]  /*0880*/  IMAD.U32 R12, R26, 0x10000, RZ ;  /* 0x000100001a0c7824 */ /* 0x000fe200078e00ff */
[----:B------:R-:W-:Y:S01]  /*0890*/  SEL R23, R23, RZ, !P0 ;  /* 0x000000ff17177207 */ /* 0x000fe20004000000 */
[----:B------:R-:W-:-:S02]  /*08a0*/  FADD R18, R15, R18 ;  /* 0x000000120f127221 */ /* 0x000fc40000000000 */
[----:B------:R-:W-:Y:S01]  /*08b0*/  FADD R15, R7, R12 ;  /* 0x0000000c070f7221 */ /* 0x000fe20000000000 */
[----:B------:R-:W-:Y:S01]  /*08c0*/  SHF.L.U32 R12, R27, 0x10, RZ ;  /* 0x000000101b0c7819 */ /* 0x000fe200000006ff */
[----:B------:R-:W-:Y:S02]  /*08d0*/  IMAD.U32 R7, R23, 0x10000, RZ ;  /* 0x0001000017077824 */ /* 0x000fe400078e00ff */
[----:B------:R-:W-:Y:S01]  /*08e0*/  FADD R8, R8, R67 ;  /* 0x0000004308087221 */ /* 0x000fe20000000000 */
[----:B------:R-:W-:Y:S01]  /*08f0*/  PRMT R25, R25, 0x7632, R25 ;  /* 0x0000763219197816 */ /* 0x000fe20000000019 */
[----:B------:R-:W-:Y:S01]  /*0900*/  FADD R7, R7, R12 ;  /* 0x0000000c07077221 */ /* 0x000fe20000000000 */
[----:B------:R-:W-:Y:S02]  /*0910*/  PRMT R26, R26, 0x7632, R26 ;  /* 0x000076321a1a7816 */ /* 0x000fe4000000001a */
[----:B------:R-:W-:Y:S02]  /*0920*/  PRMT R27, R27, 0x7632, R27 ;  /* 0x000076321b1b7816 */ /* 0x000fe4000000001b */
[----:B------:R-:W-:-:S02]  /*0930*/  PRMT R23, R23, 0x7632, R23 ;  /* 0x0000763217177816 */ /* 0x000fc40000000017 */
[----:B------:R-:W-:Y:S02]  /*0940*/  PRMT R22, R22, 0x7632, R22 ;  /* 0x0000763216167816 */ /* 0x000fe40000000016 */
[----:B------:R-:W-:Y:S01]  /*0950*/  PRMT R21, R21, 0x7632, R21 ;  /* 0x0000763215157816 */ /* 0x000fe20000000015 */
[----:B------:R-:W-:Y:S01]  /*0960*/  FFMA R8, R13, R7, R8 ;  /* 0x000000070d087223 */ /* 0x000fe20000000008 */
[----:B------:R-:W-:Y:S02]  /*0970*/  PRMT R24, R24, 0x7632, R24 ;  /* 0x0000763218187816 */ /* 0x000fe40000000018 */
[----:B------:R-:W-:Y:S01]  /*0980*/  PRMT R20, R20, 0x7632, R20 ;  /* 0x0000763214147816 */ /* 0x000fe20000000014 */
[----:B------:R-:W-:Y:S01]  /*0990*/  FFMA R7, R64, R14, R61 ;  /* 0x0000000e40077223 */ /* 0x000fe2000000003d */
[----:B------:R-:W-:Y:S01]  /*09a0*/  FFMA R6, R63, R15, R6 ;  /* 0x0000000f3f067223 */ /* 0x000fe20000000006 */
[----:B------:R-:W-:Y:S01]  /*09b0*/  SHF.L.U32 R12, R25, 0x10, RZ ;  /* 0x00000010190c7819 */ /* 0x000fe200000006ff */
[----:B------:R-:W-:Y:S01]  /*09c0*/  IMAD.U32 R15, R26, 0x10000, RZ ;  /* 0x000100001a0f7824 */ /* 0x000fe200078e00ff */
[----:B------:R-:W-:Y:S01]  /*09d0*/  SHF.L.U32 R14, R27, 0x10, RZ ;  /* 0x000000101b0e7819 */ /* 0x000fe200000006ff */
[----:B------:R-:W-:Y:S01]  /*09e0*/  IMAD.U32 R22, R22, 0x10000, RZ ;  /* 0x0001000016167824 */ /* 0x000fe200078e00ff */
[----:B------:R-:W-:-:S02]  /*09f0*/  SHF.L.U32 R23, R23, 0x10, RZ ;  /* 0x0000001017177819 */ /* 0x000fc400000006ff */
[----:B------:R-:W-:Y:S02]  /*0a00*/  SHF.L.U32 R21, R21, 0x10, RZ ;  /* 0x0000001015157819 */ /* 0x000fe400000006ff */
[----:B------:R-:W-:Y:S02]  /*0a10*/  SHF.L.U32 R13, R24, 0x10, RZ ;  /* 0x00000010180d7819 */ /* 0x000fe400000006ff */
[----:B------:R-:W-:Y:S01]  /*0a20*/  SHF.L.U32 R20, R20, 0x10, RZ ;  /* 0x0000001014147819 */ /* 0x000fe200000006ff */
[----:B------:R-:W-:Y:S01]  /*0a30*/  FADD R14, R23, R14 ;  /* 0x0000000e170e7221 */ /* 0x000fe20000000000 */
[----:B------:R-:W-:Y:S01]  /*0a40*/  FADD R15, R22, R15 ;  /* 0x0000000f160f7221 */ /* 0x000fe20000000000 */
[----:B------:R-:W-:Y:S02]  /*0a50*/  FADD R12, R21, R12 ;  /* 0x0000000c150c7221 */ /* 0x000fe40000000000 */
[----:B------:R-:W-:Y:S01]  /*0a60*/  FADD R20, R20, R13 ;  /* 0x0000000d14147221 */ /* 0x000fe20000000000 */
[----:B------:R-:W-:Y:S01]  /*0a70*/  FFMA R11, R18, R14, R11 ;  /* 0x0000000e120b7223 */ /* 0x000fe2000000000b */
[----:B------:R-:W-:Y:S01]  /*0a80*/  FFMA R13, R65, R15, R62 ;  /* 0x0000000f410d7223 */ /* 0x000fe2000000003e */
[----:B------:R-:W-:Y:S01]  /*0a90*/  FFMA R10, R17, R12, R10 ;  /* 0x0000000c110a7223 */ /* 0x000fe2000000000a */
[----:B------:R-:W-:Y:S01]  /*0aa0*/  FFMA R9, R9, R19, R4 ;  /* 0x0000001309097223 */ /* 0x000fe20000000004 */
[----:B------:R-:W-:Y:S01]  /*0ab0*/  FFMA R72, R16, R20, R5 ;  /* 0x0000001410487223 */ /* 0x000fe20000000005 */
[----:B------:R-:W-:Y:S01]  /*0ac0*/  IMAD.MOV.U32 R15, RZ, RZ, 0x3f800000 ;  /* 0x3f800000ff0f7424 */ /* 0x000fe200078e00ff */
[----:B------:R-:W-:-:S02]  /*0ad0*/  MOV R23, RZ ;  /* 0x000000ff00177202 */ /* 0x000fc40000000f00 */
[----:B------:R-:W-:Y:S02]  /*0ae0*/  CS2R R24, SRZ ;  /* 0x0000000000187805 */ /* 0x000fe4000001ff00 */
[----:B------:R-:W-:Y:S02]  /*0af0*/  CS2R R26, SRZ ;  /* 0x00000000001a7805 */ /* 0x000fe4000001ff00 */
[----:B------:R-:W-:Y:S01]  /*0b00*/  MOV R62, RZ ;  /* 0x000000ff003e7202 */ /* 0x000fe20000000f00 */
[----:B------:R-:W-:Y:S01]  /*0b10*/  IMAD.MOV.U32 R64, RZ, RZ, RZ ;  /* 0x000000ffff407224 */ /* 0x000fe200078e00ff */
[----:B------:R-:W-:Y:S01]  /*0b20*/  MOV R61, RZ ;  /* 0x000000ff003d7202 */ /* 0x000fe20000000f00 */
[----:B------:R-:W-:Y:S01]  /*0b30*/  IMAD.MOV.U32 R63, RZ, RZ, 0x3f800000 ;  /* 0x3f800000ff3f7424 */ /* 0x000fe200078e00ff */
[----:B------:R-:W-:Y:S01]  /*0b40*/  MOV R12, 0x3f800000 ;  /* 0x3f800000000c7802 */ /* 0x000fe20000000f00 */
[----:B------:R-:W-:Y:S01]  /*0b50*/  IMAD.MOV.U32 R4, RZ, RZ, R9 ;  /* 0x000000ffff047224 */ /* 0x000fe200078e0009 */
[----:B------:R-:W-:Y:S01]  /*0b60*/  MOV R17, 0x3f800000 ;  /* 0x3f80000000117802 */ /* 0x000fe20000000f00 */
[----:B------:R-:W-:Y:S01]  /*0b70*/  IMAD.MOV.U32 R14, RZ, RZ, R72 ;  /* 0x000000ffff0e7224 */ /* 0x000fe200078e0048 */
[----:B------:R-:W-:-:S02]  /*0b80*/  MOV R66, 0x3f800000 ;  /* 0x3f80000000427802 */ /* 0x000fc40000000f00 */
[----:B------:R-:W-:Y:S02]  /*0b90*/  MOV R65, 0x3f800000 ;  /* 0x3f80000000417802 */ /* 0x000fe40000000f00 */
[----:B------:R-:W-:Y:S02]  /*0ba0*/  MOV R16, R7 ;  /* 0x0000000700107202 */ /* 0x000fe40000000f00 */
[----:B------:R-:W-:Y:S02]  /*0bb0*/  MOV R18, R6 ;  /* 0x0000000600127202 */ /* 0x000fe40000000f00 */
[----:B------:R-:W-:Y:S02]  /*0bc0*/  MOV R21, R8 ;  /* 0x0000000800157202 */ /* 0x000fe40000000f00 */
[----:B------:R-:W-:Y:S02]  /*0bd0*/  MOV R19, R10 ;  /* 0x0000000a00137202 */ /* 0x000fe40000000f00 */
[----:B------:R-:W-:-:S02]  /*0be0*/  MOV R20, R13 ;  /* 0x0000000d00147202 */ /* 0x000fc40000000f00 */
[----:B------:R-:W-:Y:S01]  /*0bf0*/  MOV R22, R11 ;  /* 0x0000000b00167202 */ /* 0x000fe20000000f00 */
[----:B------:R-:W-:Y:S06]  /*0c00*/  @!P1 BRA `(.L_x_0) ;  /* 0x0000000400c09947 */ /* 0x000fec0003800000 */
[----:B------:R-:W-:Y:S01]  /*0c10*/  FADD R12, R37, 1 ;  /* 0x3f800000250c7421 */ /* 0x000fe20000000000 */
[----:B------:R-:W-:Y:S01]  /*0c20*/  FADD R15, R36, 1 ;  /* 0x3f800000240f7421 */ /* 0x000fe20000000000 */
[----:B------:R-:W-:Y:S01]  /*0c30*/  FADD R17, R38, 1 ;  /* 0x3f80000026117421 */ /* 0x000fe20000000000 */
[----:B------:R-:W-:Y:S01]  /*0c40*/  FADD R23, R9, -R52 ;  /* 0x8000003409177221 */ /* 0x000fe20000000000 */
[C---:B------:R-:W-:Y:S01]  /*0c50*/  FMUL R5, R12.reuse, 0.25 ;  /* 0x3e8000000c057820 */ /* 0x040fe20000400000 */
[----:B------:R-:W-:Y:S01]  /*0c60*/  FSETP.GEU.AND P5, PT, |R12|, 1.175494350822287508e-38, PT ;  /* 0x008000000c00780b */ /* 0x000fe20003fae200 */
[C---:B------:R-:W-:Y:S01]  /*0c70*/  FMUL R4, R15.reuse, 0.25 ;  /* 0x3e8000000f047820 */ /* 0x040fe20000400000 */
[----:B------:R-:W-:Y:S01]  /*0c80*/  FSETP.GEU.AND P2, PT, |R15|, 1.175494350822287508e-38, PT ;  /* 0x008000000f00780b */ /* 0x000fe20003f4e200 */
[----:B------:R-:W-:Y:S01]  /*0c90*/  FADD R24, R72, -R55 ;  /* 0x8000003748187221 */ /* 0x000fe20000000000 */
[----:B------:R-:W-:Y:S01]  /*0ca0*/  FSETP.GT.AND P6, PT, |R12|, 8.50705917302346158658e+37, PT ;  /* 0x7e8000000c00780b */ /* 0x000fe20003fc4200 */
[----:B------:R-:W-:Y:S01]  /*0cb0*/  FMUL R14, R23, 0.25 ;  /* 0x3e800000170e7820 */ /* 0x000fe20000400000 */
[----:B------:R-:W-:Y:S01]  /*0cc0*/  FSETP.GT.AND P1, PT, |R15|, 8.50705917302346158658e+37, PT ;  /* 0x7e8000000f00780b */ /* 0x000fe20003f24200 */
[----:B------:R-:W-:Y:S01]  /*0cd0*/  FMUL R19, R24, 0.25 ;  /* 0x3e80000018137820 */ /* 0x000fe20000400000 */
[----:B------:R-:W-:Y:S01]  /*0ce0*/  FSEL R16, R5, R12, P6 ;  /* 0x0000000c05107208 */ /* 0x000fe20003000000 */
[----:B------:R-:W-:Y:S01]  /*0cf0*/  FMUL R18, R17, 0.25 ;  /* 0x3e80000011127820 */ /* 0x000fe20000400000 */
[----:B------:R-:W-:Y:S01]  /*0d00*/  FSEL R4, R4, R15, P1 ;  /* 0x0000000f04047208 */ /* 0x000fe20000800000 */
[----:B------:R-:W-:Y:S01]  /*0d10*/  FADD R25, R7, -R54 ;  /* 0x8000003607197221 */ /* 0x000fe20000000000 */
[C---:B------:R-:W-:Y:S01]  /*0d20*/  FSETP.GEU.AND P3, PT, |R17|.reuse, 1.175494350822287508e-38, PT ;  /* 0x008000001100780b */ /* 0x040fe20003f6e200 */
[----:B------:R-:W-:Y:S01]  /*0d30*/  @!P5 FMUL R16, R16, 16777216 ;  /* 0x4b8000001010d820 */ /* 0x000fe20000400000 */
[----:B------:R-:W-:Y:S01]  /*0d40*/  FSETP.GT.AND P4, PT, |R17|, 8.50705917302346158658e+37, PT ;  /* 0x7e8000001100780b */ /* 0x000fe20003f84200 */
[----:B------:R-:W-:Y:S01]  /*0d50*/  @!P2 FMUL R4, R4, 16777216 ;  /* 0x4b8000000404a820 */ /* 0x000fe20000400000 */
[----:B------:R-:W-:Y:S01]  /*0d60*/  FSEL R14, R14, R23, P1 ;  /* 0x000000170e0e7208 */ /* 0x000fe20000800000 */
[----:B------:R-:W-:Y:S01]  /*0d70*/  FADD R66, R39, 1 ;  /* 0x3f80000027427421 */ /* 0x000fe20000000000 */
[----:B------:R-:W-:Y:S01]  /*0d80*/  FSEL R19, R19, R24, P6 ;  /* 0x0000001813137208 */ /* 0x000fe20003000000 */
[----:B------:R-:W0:Y:S01]  /*0d90*/  MUFU.RCP R5, R4 ;  /* 0x0000000400057308 */ /* 0x000e220000001000 */
[----:B------:R-:W-:Y:S01]  /*0da0*/  FSEL R18, R18, R17, P4 ;  /* 0x0000001112127208 */ /* 0x000fe20002000000 */
[----:B------:R-:W-:Y:S01]  /*0db0*/  FADD R63, R40, 1 ;  /* 0x3f800000283f7421 */ /* 0x000fe20000000000 */
[----:B------:R-:W-:Y:S01]  /*0dc0*/  @!P2 FMUL R14, R14, 16777216 ;  /* 0x4b8000000e0ea820 */ /* 0x000fe20000400000 */
[----:B------:R-:W-:Y:S01]  /*0dd0*/  @!P5 FMUL R19, R19, 16777216 ;  /* 0x4b8000001313d820 */ /* 0x000fe20000400000 */
[----:B------:R-:W-:Y:S01]  /*0de0*/  FMUL R20, R25, 0.25 ;  /* 0x3e80000019147820 */ /* 0x000fe20000400000 */
[----:B------:R-:W-:Y:S01]  /*0df0*/  @!P3 FMUL R18, R18, 16777216 ;  /* 0x4b8000001212b820 */ /* 0x000fe20000400000 */
[C---:B------:R-:W-:Y:S01]  /*0e00*/  FSETP.GEU.AND P2, PT, |R66|.reuse, 1.175494350822287508e-38, PT ;  /* 0x008000004200780b */ /* 0x040fe20003f4e200 */
[----:B------:R-:W1:Y:S01]  /*0e10*/  MUFU.RCP R16, R16 ;  /* 0x0000001000107308 */ /* 0x000e620000001000 */
[----:B------:R-:W-:Y:S01]  /*0e20*/  FSETP.GEU.AND P5, PT, |R63|, 1.175494350822287508e-38, PT ;  /* 0x008000003f00780b */ /* 0x000fe20003fae200 */
[C---:B------:R-:W-:Y:S01]  /*0e30*/  FMUL R27, R66.reuse, 0.25 ;  /* 0x3e800000421b7820 */ /* 0x040fe20000400000 */
[----:B------:R-:W-:Y:S01]  /*0e40*/  FSETP.GT.AND P1, PT, |R66|, 8.50705917302346158658e+37, PT ;  /* 0x7e8000004200780b */ /* 0x000fe20003f24200 */
[----:B------:R-:W-:Y:S01]  /*0e50*/  FADD R26, R10, -R56 ;  /* 0x800000380a1a7221 */ /* 0x000fe20000000000 */
[----:B------:R-:W-:Y:S01]  /*0e60*/  FADD R68, R41, 1 ;  /* 0x3f80000029447421 */ /* 0x000fe20000000000 */
[----:B------:R-:W-:Y:S01]  /*0e70*/  FADD R65, R42, 1 ;  /* 0x3f8000002a417421 */ /* 0x000fe20000000000 */
[----:B0-----:R-:W-:Y:S01]  /*0e80*/  FFMA R4, R5, R14, R52 ;  /* 0x0000000e05047223 */ /* 0x001fe20000000034 */
[----:B------:R-:W0:Y:S01]  /*0e90*/  MUFU.RCP R21, R18 ;  /* 0x0000001200157308 */ /* 0x000e220000001000 */
[----:B------:R-:W-:Y:S01]  /*0ea0*/  FSEL R5, R27, R66, P1 ;  /* 0x000000421b057208 */ /* 0x000fe20000800000 */
[----:B------:R-:W-:Y:S01]  /*0eb0*/  FADD R27, R6, -R57 ;  /* 0x80000039061b7221 */ /* 0x000fe20000000000 */
[----:B------:R-:W-:Y:S01]  /*0ec0*/  FSETP.GEU.AND P6, PT, |R68|, 1.175494350822287508e-38, PT ;  /* 0x008000004400780b */ /* 0x000fe20003fce200 */
[----:B------:R-:W-:Y:S01]  /*0ed0*/  FADD R62, R13, -R58 ;  /* 0x8000003a0d3e7221 */ /* 0x000fe20000000000 */
[----:B------:R-:W-:Y:S01]  /*0ee0*/  FADD R61, R8, -R59 ;  /* 0x8000003b083d7221 */ /* 0x000fe20000000000 */
[----:B------:R-:W-:Y:S01]  /*0ef0*/  @!P2 FMUL R5, R5, 16777216 ;  /* 0x4b8000000505a820 */ /* 0x000fe20000400000 */
[----:B-1----:R-:W-:Y:S01]  /*0f00*/  FFMA R14, R16, R19, R55 ;  /* 0x00000013100e7223 */ /* 0x002fe20000000037 */
[----:B------:R-:W-:Y:S01]  /*0f10*/  FSEL R16, R20, R25, P4 ;  /* 0x0000001914107208 */ /* 0x000fe20002000000 */
[C---:B------:R-:W-:Y:S01]  /*0f20*/  FMUL R20, R63.reuse, 0.25 ;  /* 0x3e8000003f147820 */ /* 0x040fe20000400000 */
[----:B------:R-:W-:Y:S01]  /*0f30*/  FSETP.GT.AND P4, PT, |R63|, 8.50705917302346158658e+37, PT ;  /* 0x7e8000003f00780b */ /* 0x000fe20003f84200 */
[----:B------:R-:W-:Y:S01]  /*0f40*/  FMUL R19, R26, 0.25 ;  /* 0x3e8000001a137820 */ /* 0x000fe20000400000 */
[----:B------:R-:W-:Y:S01]  /*0f50*/  FMUL R22, R27, 0.25 ;  /* 0x3e8000001b167820 */ /* 0x000fe20000400000 */
[----:B------:R-:W-:Y:S01]  /*0f60*/  @!P3 FMUL R16, R16, 16777216 ;  /* 0x4b8000001010b820 */ /* 0x000fe20000400000 */
[----:B------:R-:W-:Y:S01]  /*0f70*/  FSEL R20, R20, R63, P4 ;  /* 0x0000003f14147208 */ /* 0x000fe20002000000 */
[----:B------:R-:W1:Y:S01]  /*0f80*/  MUFU.RCP R5, R5 ;  /* 0x0000000500057308 */ /* 0x000e620000001000 */
[C---:B------:R-:W-:Y:S01]  /*0f90*/  FSETP.GT.AND P3, PT, |R68|.reuse, 8.50705917302346158658e+37, PT ;  /* 0x7e8000004400780b */ /* 0x040fe20003f64200 */
[----:B0-----:R-:W-:Y:S01]  /*0fa0*/  FFMA R16, R21, R16, R54 ;  /* 0x0000001015107223 */ /* 0x001fe20000000036 */
[----:B------:R-:W-:Y:S01]  /*0fb0*/  FMUL R21, R68, 0.25 ;  /* 0x3e80000044157820 */ /* 0x000fe20000400000 */
[----:B------:R-:W-:Y:S01]  /*0fc0*/  @!P5 FMUL R20, R20, 16777216 ;  /* 0x4b8000001414d820 */ /* 0x000fe20000400000 */
[----:B------:R-:W-:Y:S01]  /*0fd0*/  FSEL R19, R19, R26, P1 ;  /* 0x0000001a13137208 */ /* 0x000fe20000800000 */
[----:B------:R-:W-:Y:S01]  /*0fe0*/  FMUL R64, R61, 0.25 ;  /* 0x3e8000003d407820 */ /* 0x000fe20000400000 */
[----:B------:R-:W-:Y:S01]  /*0ff0*/  FSEL R22, R22, R27, P4 ;  /* 0x0000001b16167208 */ /* 0x000fe20002000000 */
[----:B------:R0:W2:Y:S01]  /*1000*/  MUFU.RCP R18, R20 ;  /* 0x0000001400127308 */ /* 0x0000a20000001000 */
[----:B------:R-:W-:Y:S01]  /*1010*/  FSEL R21, R21, R68, P3 ;  /* 0x0000004415157208 */ /* 0x000fe20001800000 */
[----:B------:R-:W-:Y:S01]  /*1020*/  @!P2 FMUL R19, R19, 16777216 ;  /* 0x4b8000001313a820 */ /* 0x000fe20000400000 */
[C---:B------:R-:W-:Y:S01]  /*1030*/  FSETP.GEU.AND P2, PT, |R65|.reuse, 1.175494350822287508e-38, PT ;  /* 0x008000004100780b */ /* 0x040fe20003f4e200 */
[----:B------:R-:W-:Y:S01]  /*1040*/  @!P5 FMUL R22, R22, 16777216 ;  /* 0x4b8000001616d820 */ /* 0x000fe20000400000 */
[----:B------:R-:W-:Y:S01]  /*1050*/  FSETP.GT.AND P1, PT, |R65|, 8.50705917302346158658e+37, PT ;  /* 0x7e8000004100780b */ /* 0x000fe20003f24200 */
[----:B------:R-:W-:Y:S01]  /*1060*/  @!P6 FMUL R21, R21, 16777216 ;  /* 0x4b8000001515e820 */ /* 0x000fe20000400000 */
[----:B-1----:R-:W-:Y:S01]  /*1070*/  FFMA R19, R5, R19, R56 ;  /* 0x0000001305137223 */ /* 0x002fe20000000038 */
[----:B------:R-:W-:Y:S01]  /*1080*/  FMUL R5, R62, 0.25 ;  /* 0x3e8000003e057820 */ /* 0x000fe20000400000 */
[----:B0-----:R-:W-:Y:S01]  /*1090*/  FMUL R20, R65, 0.25 ;  /* 0x3e80000041147820 */ /* 0x001fe20000400000 */
[----:B------:R-:W-:-:S02]  /*10a0*/  FADD R70, R43, 1 ;  /* 0x3f8000002b467421 */ /* 0x000fc40000000000 */
[----:B------:R-:W0:Y:S01]  /*10b0*/  MUFU.RCP R21, R21 ;  /* 0x0000001500157308 */ /* 0x000e220000001000 */
[----:B------:R-:W-:Y:S01]  /*10c0*/  FSEL R5, R5, R62, P3 ;  /* 0x0000003e05057208 */ /* 0x000fe20001800000 */
[----:B--2---:R-:W-:Y:S01]  /*10d0*/  FFMA R18, R18, R22, R57 ;  /* 0x0000001612127223 */ /* 0x004fe20000000039 */
[----:B------:R-:W-:-:S03]  /*10e0*/  FSEL R22, R20, R65, P1 ;  /* 0x0000004114167208 */ /* 0x000fc60000800000 */
[----:B------:R-:W-:Y:S02]  /*10f0*/  @!P6 FMUL R5, R5, 16777216 ;  /* 0x4b8000000505e820 */ /* 0x000fe40000400000 */
[----:B------:R-:W-:-:S06]  /*1100*/  @!P2 FMUL R22, R22, 16777216 ;  /* 0x4b8000001616a820 */ /* 0x000fcc0000400000 */
[----:B------:R-:W1:Y:S01]  /*1110*/  MUFU.RCP R22, R22 ;  /* 0x0000001600167308 */ /* 0x000e620000001000 */
[----:B0-----:R-:W-:Y:S01]  /*1120*/  FFMA R20, R21, R5, R58 ;  /* 0x0000000515147223 */ /* 0x001fe2000000003a */
[----:B------:R-:W-:Y:S01]  /*1130*/  FSEL R21, R64, R61, P1 ;  /* 0x0000003d40157208 */ /* 0x000fe20000800000 */
[----:B------:R-:W-:Y:S01]  /*1140*/  FADD R64, R11, -R60 ;  /* 0x8000003c0b407221 */ /* 0x000fe20000000000 */
[C---:B------:R-:W-:Y:S01]  /*1150*/  FMUL R5, R70.reuse, 0.25 ;  /* 0x3e80000046057820 */ /* 0x040fe20000400000 */
[----:B------:R-:W-:Y:S02]  /*1160*/  FSETP.GT.AND P1, PT, |R70|, 8.50705917302346158658e+37, PT ;  /* 0x7e8000004600780b */ /* 0x000fe40003f24200 */
[----:B------:R-:W-:Y:S01]  /*1170*/  @!P2 FMUL R21, R21, 16777216 ;  /* 0x4b8000001515a820 */ /* 0x000fe20000400000 */
[----:B------:R-:W-:Y:S01]  /*1180*/  FMUL R67, R64, 0.25 ;  /* 0x3e80000040437820 */ /* 0x000fe20000400000 */
[----:B------:R-:W-:Y:S02]  /*1190*/  FSEL R5, R5, R70, P1 ;  /* 0x0000004605057208 */ /* 0x000fe40000800000 */
[----:B-1----:R-:W-:-:S02]  /*11a0*/  FFMA R21, R22, R21, R59 ;  /* 0x0000001516157223 */ /* 0x002fc4000000003b */
[----:B------:R-:W-:Y:S02]  /*11b0*/  FSEL R22, R67, R64, P1 ;  /* 0x0000004043167208 */ /* 0x000fe40000800000 */
[----:B------:R-:W-:-:S13]  /*11c0*/  FSETP.GEU.AND P1, PT, |R70|, 1.175494350822287508e-38, PT ;  /* 0x008000004600780b */ /* 0x000fda0003f2e200 */
[----:B------:R-:W-:Y:S01]  /*11d0*/  @!P1 FMUL R5, R5, 16777216 ;  /* 0x4b80000005059820 */ /* 0x000fe20000400000 */
[----:B------:R-:W-:-:S05]  /*11e0*/  @!P1 FMUL R22, R22, 16777216 ;  /* 0x4b80000016169820 */ /* 0x000fca0000400000 */
[----:B------:R-:W0:Y:S02]  /*11f0*/  MUFU.RCP R5, R5 ;  /* 0x0000000500057308 */ /* 0x000e240000001000 */
[----:B0-----:R-:W-:Y:S01]  /*1200*/  FFMA R22, R5, R22, R60 ;  /* 0x0000001605167223 */ /* 0x001fe2000000003c */
[----:B------:R-:W-:-:S03]  /*1210*/  FADD R5, R7, -R16 ;  /* 0x8000001007057221 */ /* 0x000fc60000000000 */
[----:B------:R-:W-:Y:S01]  /*1220*/  FADD R67, R11, -R22 ;  /* 0x800000160b437221 */ /* 0x000fe20000000000 */
[----:B------:R-:W-:Y:S01]  /*1230*/  FFMA R25, R25, R5, R46 ;  /* 0x0000000519197223 */ /* 0x000fe2000000002e */
[----:B------:R-:W-:Y:S02]  /*1240*/  FADD R5, R72, -R14 ;  /* 0x8000000e48057221 */ /* 0x000fe40000000000 */
[----:B------:R-:W-:Y:S01]  /*1250*/  FFMA R64, R64, R67, R51 ;  /* 0x0000004340407223 */ /* 0x000fe20000000033 */
[----:B------:R-:W-:Y:S01]  /*1260*/  FADD R67, R8, -R21 ;  /* 0x8000001508437221 */ /* 0x000fe20000000000 */
[----:B------:R-:W-:Y:S01]  /*1270*/  FFMA R24, R24, R5, R45 ;  /* 0x0000000518187223 */ /* 0x000fe2000000002d */
[----:B------:R-:W-:Y:S02]  /*1280*/  FADD R5, R9, -R4 ;  /* 0x8000000409057221 */ /* 0x000fe40000000000 */
[----:B------:R-:W-:Y:S01]  /*1290*/  FFMA R61, R61, R67, R50 ;  /* 0x000000433d3d7223 */ /* 0x000fe20000000032 */
[----:B------:R-:W-:Y:S01]  /*12a0*/  FADD R67, R13, -R20 ;  /* 0x800000140d437221 */ /* 0x000fe20000000000 */
[----:B------:R-:W-:-:S03]  /*12b0*/  FFMA R23, R23, R5, R44 ;  /* 0x0000000517177223 */ /* 0x000fc6000000002c */
[----:B------:R-:W-:Y:S01]  /*12c0*/  FFMA R62, R62, R67, R49 ;  /* 0x000000433e3e7223 */ /* 0x000fe20000000031 */
[----:B------:R-:W-:-:S04]  /*12d0*/  FADD R67, R6, -R18 ;  /* 0x8000001206437221 */ /* 0x000fc80000000000 */
[----:B------:R-:W-:Y:S01]  /*12e0*/  FFMA R27, R27, R67, R48 ;  /* 0x000000431b1b7223 */ /* 0x000fe20000000030 */
[----:B------:R-:W-:-:S04]  /*12f0*/  FADD R67, R10, -R19 ;  /* 0x800000130a437221 */ /* 0x000fc80000000000 */
[----:B------:R-:W-:-:S07]  /*1300*/  FFMA R26, R26, R67, R47 ;  /* 0x000000431a1a7223 */ /* 0x000fce000000002f */
.L_x_0:
[----:B------:R-:W-:Y:S01]  /*1310*/  VIADD R53, R53, 0x40 ;  /* 0x0000004035357836 */ /* 0x000fe20000000000 */
[----:B------:R-:W-:Y:S02]  /*1320*/  FSEL R52, R4, R52, !P0 ;  /* 0x0000003404347208 */ /* 0x000fe40004000000 */
[----:B------:R-:W-:Y:S02]  /*1330*/  F2FP.BF16.F32.PACK_AB R5, R10, R7 ;  /* 0x000000070a05723e */ /* 0x000fe400000010ff */
[----:B------:R-:W-:Y:S02]  /*1340*/  ISETP.GE.U32.AND P1, PT, R53, 0xc00, PT ;  /* 0x00000c003500780c */ /* 0x000fe40003f26070 */
[----:B------:R-:W-:Y:S02]  /*1350*/  F2FP.BF16.F32.PACK_AB R4, R72, R9 ;  /* 0x000000094804723e */ /* 0x000fe400000010ff */
[----:B------:R-:W-:Y:S02]  /*1360*/  F2FP.BF16.F32.PACK_AB R6, R13, R6 ;  /* 0x000000060d06723e */ /* 0x000fe400000010ff */
[----:B------:R-:W-:-:S02]  /*1370*/  F2FP.BF16.F32.PACK_AB R7, R11, R8 ;  /* 0x000000080b07723e */ /* 0x000fc400000010ff */
[----:B------:R-:W-:Y:S02]  /*1380*/  IADD3 R30, P5, R30, 0x80, RZ ;  /* 0x000000801e1e7810 */ /* 0x000fe40007fbe0ff */
[----:B------:R-:W-:Y:S01]  /*1390*/  IADD3 R32, P2, R32, 0x80, RZ ;  /* 0x0000008020207810 */ /* 0x000fe20007f5e0ff */
[----:B------:R0:W-:Y:S01]  /*13a0*/  @!P0 STG.E.128 desc[UR4][R2.64], R4 ;  /* 0x0000000402008986 */ /* 0x0001e2000c101d04 */
[----:B------:R-:W-:Y:S01]  /*13b0*/  IADD3 R34, P3, R34, 0x80, RZ ;  /* 0x0000008022227810 */ /* 0x000fe20007f7e0ff */
[----:B------:R-:W-:Y:S01]  /*13c0*/  IMAD.X R31, RZ, RZ, R31, P5 ;  /* 0x000000ffff1f7224 */ /* 0x000fe200028e061f */
[----:B------:R-:W-:Y:S02]  /*13d0*/  IADD3 R28, P4, R28, 0x80, RZ ;  /* 0x000000801c1c7810 */ /* 0x000fe40007f9e0ff */
[----:B------:R-:W-:Y:S02]  /*13e0*/  FSEL R55, R14, R55, !P0 ;  /* 0x000000370e377208 */ /* 0x000fe40004000000 */
[----:B------:R-:W-:-:S02]  /*13f0*/  FSEL R54, R16, R54, !P0 ;  /* 0x0000003610367208 */ /* 0x000fc40004000000 */
[----:B------:R-:W-:Y:S02]  /*1400*/  FSEL R56, R19, R56, !P0 ;  /* 0x0000003813387208 */ /* 0x000fe40004000000 */
[----:B------:R-:W-:Y:S02]  /*1410*/  FSEL R57, R18, R57, !P0 ;  /* 0x0000003912397208 */ /* 0x000fe40004000000 */
[----:B------:R-:W-:Y:S02]  /*1420*/  FSEL R58, R20, R58, !P0 ;  /* 0x0000003a143a7208 */ /* 0x000fe40004000000 */
[----:B------:R-:W-:Y:S02]  /*1430*/  FSEL R59, R21, R59, !P0 ;  /* 0x0000003b153b7208 */ /* 0x000fe40004000000 */
        /* <DEDUP_REMOVED lines=17> */
[----:B------:R-:W-:Y:S02]  /*1550*/  IADD3.X R33, RZ, R33, RZ, P2, !PT ;  /* 0x00000021ff217210 */ /* 0x000fe400017fe4ff */
[----:B------:R-:W-:Y:S02]  /*1560*/  IADD3.X R35, RZ, R35, RZ, P3, !PT ;  /* 0x00000023ff237210 */ /* 0x000fe40001ffe4ff */
[----:B------:R-:W-:Y:S01]  /*1570*/  IADD3.X R29, RZ, R29, RZ, P4, !PT ;  /* 0x0000001dff1d7210 */ /* 0x000fe200027fe4ff */
[----:B0-----:R-:W-:Y:S06]  /*1580*/  @!P1 BRA `(.L_x_1) ;  /* 0xffffffec00449947 */ /* 0x001fec000383ffff */
[----:B------:R-:W-:Y:S01]  /*1590*/  FADD R3, R36, R37 ;  /* 0x0000002524037221 */ /* 0x000fe20000000000 */
[----:B------:R-:W-:Y:S01]  /*15a0*/  FMUL R4, R37, 0.25 ;  /* 0x3e80000025047820 */ /* 0x000fe20000400000 */
[----:B------:R-:W-:Y:S01]  /*15b0*/  FMUL R9, R38, 0.25 ;  /* 0x3e80000026097820 */ /* 0x000fe20000400000 */
[----:B------:R-:W-:Y:S01]  /*15c0*/  FMUL R6, R39, 0.25 ;  /* 0x3e80000027067820 */ /* 0x000fe20000400000 */
[C---:B------:R-:W-:Y:S01]  /*15d0*/  FMUL R2, R3.reuse, 0.25 ;  /* 0x3e80000003027820 */ /* 0x040fe20000400000 */
[C---:B------:R-:W-:Y:S01]  /*15e0*/  FSETP.GT.AND P1, PT, |R3|.reuse, 8.50705917302346158658e+37, PT ;  /* 0x7e8000000300780b */ /* 0x040fe20003f24200 */
[----:B------:R-:W-:Y:S01]  /*15f0*/  FADD R55, -R52, R55 ;  /* 0x0000003734377221 */ /* 0x000fe20000000100 */
[----:B------:R-:W-:Y:S01]  /*1600*/  FSETP.GEU.AND P4, PT, |R3|, 1.175494350822287508e-38, PT ;  /* 0x008000000300780b */ /* 0x000fe20003f8e200 */
[----:B------:R-:W-:Y:S01]  /*1610*/  FMUL R13, R40, 0.25 ;  /* 0x3e800000280d7820 */ /* 0x000fe20000400000 */
[----:B------:R-:W-:Y:S01]  /*1620*/  FSEL R37, R4, R37, P1 ;  /* 0x0000002504257208 */ /* 0x000fe20000800000 */
[----:B------:R-:W-:Y:S01]  /*1630*/  FADD R4, R38, R3 ;  /* 0x0000000326047221 */ /* 0x000fe20000000000 */
[----:B------:R-:W-:Y:S01]  /*1640*/  FSEL R2, R2, R3, P1 ;  /* 0x0000000302027208 */ /* 0x000fe20000800000 */
[----:B------:R-:W-:Y:S01]  /*1650*/  FMUL R5, R55, R55 ;  /* 0x0000003737057220 */ /* 0x000fe20000400000 */
[----:B------:R-:W-:Y:S01]  /*1660*/  FSETP.NEU.AND P5, PT, R3, RZ, PT ;  /* 0x000000ff0300720b */ /* 0x000fe20003fad000 */
[C---:B------:R-:W-:Y:S01]  /*1670*/  FMUL R7, R4.reuse, 0.25 ;  /* 0x3e80000004077820 */ /* 0x040fe20000400000 */
[C---:B------:R-:W-:Y:S01]  /*1680*/  FSETP.GEU.AND P1, PT, |R4|.reuse, 1.175494350822287508e-38, PT ;  /* 0x008000000400780b */ /* 0x040fe20003f2e200 */
[----:B------:R-:W-:Y:S01]  /*1690*/  FADD R11, R39, R4 ;  /* 0x00000004270b7221 */ /* 0x000fe20000000000 */
[----:B------:R-:W-:Y:S01]  /*16a0*/  FSETP.GT.AND P2, PT, |R4|, 8.50705917302346158658e+37, PT ;  /* 0x7e8000000400780b */ /* 0x000fe20003f44200 */
[----:B------:R-:W-:Y:S01]  /*16b0*/  FADD R45, R44, R45 ;  /* 0x0000002d2c2d7221 */ /* 0x000fe20000000000 */
[----:B------:R-:W-:Y:S01]  /*16c0*/  FMUL R5, R36, R5 ;  /* 0x0000000524057220 */ /* 0x000fe20000400000 */
[----:B------:R-:W-:Y:S01]  /*16d0*/  @!P4 FMUL R2, R2, 16777216 ;  /* 0x4b8000000202c820 */ /* 0x000fe20000400000 */
[----:B------:R-:W-:Y:S01]  /*16e0*/  FSEL R7, R7, R4, P2 ;  /* 0x0000000407077208 */ /* 0x000fe20001000000 */
[----:B------:R-:W-:Y:S01]  /*16f0*/  @!P4 FMUL R37, R37, 16777216 ;  /* 0x4b8000002525c820 */ /* 0x000fe20000400000 */
[----:B------:R-:W-:Y:S01]  /*1700*/  FSETP.GT.AND P3, PT, |R11|, 8.50705917302346158658e+37, PT ;  /* 0x7e8000000b00780b */ /* 0x000fe20003f64200 */
[----:B------:R-:W-:Y:S01]  /*1710*/  FADD R8, R40, R11 ;  /* 0x0000000b28087221 */ /* 0x000fe20000000000 */
[----:B------:R-:W-:Y:S01]  /*1720*/  FSEL R38, R9, R38, P2 ;  /* 0x0000002609267208 */ /* 0x000fe20001000000 */
[----:B------:R-:W0:Y:S01]  /*1730*/  MUFU.RCP R2, R2 ;  /* 0x0000000200027308 */ /* 0x000e220000001000 */
[----:B------:R-:W-:Y:S01]  /*1740*/  FSETP.GEU.AND P2, PT, |R11|, 1.175494350822287508e-38, PT ;  /* 0x008000000b00780b */ /* 0x000fe20003f4e200 */
[----:B------:R-:W-:Y:S01]  /*1750*/  @!P1 FMUL R7, R7, 16777216 ;  /* 0x4b80000007079820 */ /* 0x000fe20000400000 */
[----:B------:R-:W-:Y:S01]  /*1760*/  FSEL R39, R6, R39, P3 ;  /* 0x0000002706277208 */ /* 0x000fe20001800000 */
[----:B------:R-:W-:Y:S01]  /*1770*/  FMUL R6, R11, 0.25 ;  /* 0x3e8000000b067820 */ /* 0x000fe20000400000 */
[----:B------:R-:W-:Y:S01]  /*1780*/  @!P1 FMUL R38, R38, 16777216 ;  /* 0x4b80000026269820 */ /* 0x000fe20000400000 */
[----:B------:R-:W-:Y:S01]  /*1790*/  FMUL R9, R8, 0.25 ;  /* 0x3e80000008097820 */ /* 0x000fe20000400000 */
[C---:B------:R-:W-:Y:S01]  /*17a0*/  FADD R15, R41.reuse, R8 ;  /* 0x00000008290f7221 */ /* 0x040fe20000000000 */
[----:B------:R-:W1:Y:S01]  /*17b0*/  MUFU.RCP R7, R7 ;  /* 0x0000000700077308 */ /* 0x000e620000001000 */
[----:B------:R-:W-:Y:S01]  /*17c0*/  FSEL R6, R6, R11, P3 ;  /* 0x0000000b06067208 */ /* 0x000fe20001800000 */
[----:B------:R-:W-:Y:S01]  /*17d0*/  FMUL R12, R41, 0.25 ;  /* 0x3e800000290c7820 */ /* 0x000fe20000400000 */
[C---:B------:R-:W-:Y:S01]  /*17e0*/  FSETP.GEU.AND P3, PT, |R8|.reuse, 1.175494350822287508e-38, PT ;  /* 0x008000000800780b */ /* 0x040fe20003f6e200 */
[----:B------:R-:W-:Y:S01]  /*17f0*/  FMUL R10, R15, 0.25 ;  /* 0x3e8000000f0a7820 */ /* 0x000fe20000400000 */
[----:B------:R-:W-:Y:S01]  /*1800*/  FSETP.GT.AND P4, PT, |R8|, 8.50705917302346158658e+37, PT ;  /* 0x7e8000000800780b */ /* 0x000fe20003f84200 */
[----:B------:R-:W-:Y:S01]  /*1810*/  @!P2 FMUL R6, R6, 16777216 ;  /* 0x4b8000000606a820 */ /* 0x000fe20000400000 */
[----:B0-----:R-:W-:Y:S01]  /*1820*/  FMUL R2, R2, R37 ;  /* 0x0000002502027220 */ /* 0x001fe20000400000 */
[----:B------:R-:W-:Y:S01]  /*1830*/  @!P2 FMUL R39, R39, 16777216 ;  /* 0x4b8000002727a820 */ /* 0x000fe20000400000 */
[----:B------:R-:W-:Y:S01]  /*1840*/  FSETP.NEU.AND P2, PT, R4, RZ, PT ;  /* 0x000000ff0400720b */ /* 0x000fe20003f4d000 */
[----:B------:R-:W-:Y:S01]  /*1850*/  FMUL R14, R43, 0.25 ;  /* 0x3e8000002b0e7820 */ /* 0x000fe20000400000 */
[----:B------:R-:W-:Y:S01]  /*1860*/  FSEL R40, R13, R40, P4 ;  /* 0x000000280d287208 */ /* 0x000fe20002000000 */
[----:B------:R-:W0:Y:S01]  /*1870*/  MUFU.RCP R6, R6 ;  /* 0x0000000600067308 */ /* 0x000e220000001000 */
[----:B------:R-:W-:Y:S01]  /*1880*/  FSEL R2, R2, RZ, P5 ;  /* 0x000000ff02027208 */ /* 0x000fe20002800000 */
[----:B------:R-:W-:Y:S01]  /*1890*/  FMUL R13, R42, 0.25 ;  /* 0x3e8000002a0d7820 */ /* 0x000fe20000400000 */
[----:B-1----:R-:W-:Y:S01]  /*18a0*/  FMUL R7, R7, R38 ;  /* 0x0000002607077220 */ /* 0x002fe20000400000 */
[----:B------:R-:W-:Y:S01]  /*18b0*/  FSEL R9, R9, R8, P4 ;  /* 0x0000000809097208 */ /* 0x000fe20002000000 */
[----:B------:R-:W-:Y:S01]  /*18c0*/  @!P3 FMUL R40, R40, 16777216 ;  /* 0x4b8000002828b820 */ /* 0x000fe20000400000 */
[----:B------:R-:W-:Y:S01]  /*18d0*/  FFMA R55, R55, R2, R52 ;  /* 0x0000000237377223 */ /* 0x000fe20000000034 */
[----:B------:R-:W-:Y:S01]  /*18e0*/  FSETP.GT.AND P1, PT, |R15|, 8.50705917302346158658e+37, PT ;  /* 0x7e8000000f00780b */ /* 0x000fe20003f24200 */
[----:B------:R-:W-:Y:S01]  /*18f0*/  FFMA R5, R2, R5, R45 ;  /* 0x0000000502057223 */ /* 0x000fe2000000002d */
[----:B------:R-:W-:Y:S01]  /*1900*/  FSEL R7, R7, RZ, P2 ;  /* 0x000000ff07077208 */ /* 0x000fe20001000000 */
[----:B------:R-:W-:Y:S01]  /*1910*/  FADD R54, R54, -R55 ;  /* 0x8000003736367221 */ /* 0x000fe20000000000 */
[----:B------:R-:W-:Y:S01]  /*1920*/  FSETP.GEU.AND P4, PT, |R15|, 1.175494350822287508e-38, PT ;  /* 0x008000000f00780b */ /* 0x000fe20003f8e200 */
[----:B------:R-:W-:Y:S01]  /*1930*/  @!P3 FMUL R9, R9, 16777216 ;  /* 0x4b8000000909b820 */ /* 0x000fe20000400000 */
[----:B------:R-:W-:Y:S01]  /*1940*/  FSEL R41, R12, R41, P1 ;  /* 0x000000290c297208 */ /* 0x000fe20000800000 */
[----:B------:R-:W-:Y:S01]  /*1950*/  FMUL R2, R54, R54 ;  /* 0x0000003636027220 */ /* 0x000fe20000400000 */
[----:B------:R-:W-:Y:S01]  /*1960*/  FADD R12, R42, R15 ;  /* 0x0000000f2a0c7221 */ /* 0x000fe20000000000 */
[----:B------:R-:W-:Y:S01]  /*1970*/  FFMA R55, R54, R7, R55 ;  /* 0x0000000736377223 */ /* 0x000fe20000000037 */
[----:B------:R-:W-:Y:S01]  /*1980*/  FADD R46, R46, R5 ;  /* 0x000000052e2e7221 */ /* 0x000fe20000000000 */
[----:B------:R-:W-:Y:S01]  /*1990*/  FMUL R2, R3, R2 ;  /* 0x0000000203027220 */ /* 0x000fe20000400000 */
[----:B------:R-:W-:Y:S01]  /*19a0*/  FSEL R10, R10, R15, P1 ;  /* 0x0000000f0a0a7208 */ /* 0x000fe20000800000 */
[--C-:B------:R-:W-:Y:S01]  /*19b0*/  FADD R56, R56, -R55.reuse ;  /* 0x8000003738387221 */ /* 0x100fe20000000000 */
[C---:B------:R-:W-:Y:S01]  /*19c0*/  FSETP.GEU.AND P3, PT, |R12|.reuse, 1.175494350822287508e-38, PT ;  /* 0x008000000c00780b */ /* 0x040fe20003f6e200 */
[----:B------:R-:W1:Y:S01]  /*19d0*/  MUFU.RCP R9, R9 ;  /* 0x0000000900097308 */ /* 0x000e620000001000 */
[----:B------:R-:W-:Y:S01]  /*19e0*/  FFMA R2, R7, R2, R46 ;  /* 0x0000000207027223 */ /* 0x000fe2000000002e */
[----:B------:R-:W-:Y:S01]  /*19f0*/  FMUL R5, R12, 0.25 ;  /* 0x3e8000000c057820 */ /* 0x000fe20000400000 */
[----:B------:R-:W-:Y:S01]  /*1a00*/  FMUL R3, R56, R56 ;  /* 0x0000003838037220 */ /* 0x000fe20000400000 */
[----:B------:R-:W-:Y:S01]  /*1a10*/  FADD R7, R43, R12 ;  /* 0x0000000c2b077221 */ /* 0x000fe20000000000 */
[----:B------:R-:W-:Y:S01]  /*1a20*/  @!P4 FMUL R10, R10, 16777216 ;  /* 0x4b8000000a0ac820 */ /* 0x000fe20000400000 */
[----:B------:R-:W-:Y:S01]  /*1a30*/  FSETP.GT.AND P1, PT, |R12|, 8.50705917302346158658e+37, PT ;  /* 0x7e8000000c00780b */ /* 0x000fe20003f24200 */
[----:B0-----:R-:W-:Y:S01]  /*1a40*/  FMUL R6, R6, R39 ;  /* 0x0000002706067220 */ /* 0x001fe20000400000 */
[----:B------:R-:W-:Y:S01]  /*1a50*/  FSETP.NEU.AND P2, PT, R11, RZ, PT ;  /* 0x000000ff0b00720b */ /* 0x000fe20003f4d000 */
[----:B------:R-:W-:Y:S01]  /*1a60*/  @!P4 FMUL R41, R41, 16777216 ;  /* 0x4b8000002929c820 */ /* 0x000fe20000400000 */
[----:B------:R-:W-:Y:S01]  /*1a70*/  FMUL R3, R4, R3 ;  /* 0x0000000304037220 */ /* 0x000fe20000400000 */
[----:B------:R-:W-:Y:S01]  /*1a80*/  FSEL R4, R5, R12, P1 ;  /* 0x0000000c05047208 */ /* 0x000fe20000800000 */
[----:B------:R-:W0:Y:S01]  /*1a90*/  MUFU.RCP R10, R10 ;  /* 0x0000000a000a7308 */ /* 0x000e220000001000 */
[----:B------:R-:W-:Y:S01]  /*1aa0*/  FSETP.GEU.AND P4, PT, |R7|, 1.175494350822287508e-38, PT ;  /* 0x008000000700780b */ /* 0x000fe20003f8e200 */
[----:B------:R-:W-:Y:S01]  /*1ab0*/  FADD R47, R47, R2 ;  /* 0x000000022f2f7221 */ /* 0x000fe20000000000 */
[----:B------:R-:W-:Y:S01]  /*1ac0*/  FSEL R6, R6, RZ, P2 ;  /* 0x000000ff06067208 */ /* 0x000fe20001000000 */
[----:B------:R-:W-:Y:S01]  /*1ad0*/  FMUL R2, R7, 0.25 ;  /* 0x3e80000007027820 */ /* 0x000fe20000400000 */
[----:B------:R-:W-:Y:S01]  /*1ae0*/  FSEL R13, R13, R42, P1 ;  /* 0x0000002a0d0d7208 */ /* 0x000fe20000800000 */
[----:B------:R-:W-:Y:S01]  /*1af0*/  @!P3 FMUL R4, R4, 16777216 ;  /* 0x4b8000000404b820 */ /* 0x000fe20000400000 */
[----:B------:R-:W-:Y:S01]  /*1b00*/  FSETP.GT.AND P1, PT, |R7|, 8.50705917302346158658e+37, PT ;  /* 0x7e8000000700780b */ /* 0x000fe20003f24200 */
[----:B------:R-:W-:Y:S01]  /*1b10*/  FFMA R56, R56, R6, R55 ;  /* 0x0000000638387223 */ /* 0x000fe20000000037 */
[----:B------:R-:W-:Y:S01]  /*1b20*/  FFMA R3, R6, R3, R47 ;  /* 0x0000000306037223 */ /* 0x000fe2000000002f */
[----:B------:R-:W2:Y:S01]  /*1b30*/  SHFL.BFLY PT, R16, R7, 0x4, 0x1f ;  /* 0x0c801f0007107f89 */ /* 0x000ea200000e0000 */
[----:B------:R-:W-:Y:S01]  /*1b40*/  FSEL R6, R2, R7, P1 ;  /* 0x0000000702067208 */ /* 0x000fe20000800000 */
[----:B-1----:R-:W-:Y:S01]  /*1b50*/  FMUL R9, R9, R40 ;  /* 0x0000002809097220 */ /* 0x002fe20000400000 */
[----:B------:R-:W-:Y:S01]  /*1b60*/  FSETP.NEU.AND P2, PT, R8, RZ, PT ;  /* 0x000000ff0800720b */ /* 0x000fe20003f4d000 */
[----:B------:R-:W1:Y:S01]  /*1b70*/  MUFU.RCP R4, R4 ;  /* 0x0000000400047308 */ /* 0x000e620000001000 */
[--C-:B------:R-:W-:Y:S01]  /*1b80*/  FADD R57, R57, -R56.reuse ;  /* 0x8000003839397221 */ /* 0x100fe20000000000 */
[----:B------:R-:W-:Y:S01]  /*1b90*/  @!P4 FMUL R6, R6, 16777216 ;  /* 0x4b8000000606c820 */ /* 0x000fe20000400000 */
[----:B------:R-:W-:Y:S01]  /*1ba0*/  FSEL R9, R9, RZ, P2 ;  /* 0x000000ff09097208 */ /* 0x000fe20001000000 */
[----:B0-----:R-:W-:Y:S01]  /*1bb0*/  FMUL R10, R10, R41 ;  /* 0x000000290a0a7220 */ /* 0x001fe20000400000 */
[----:B------:R-:W-:Y:S01]  /*1bc0*/  FSETP.NEU.AND P2, PT, R15, RZ, PT ;  /* 0x000000ff0f00720b */ /* 0x000fe20003f4d000 */
[----:B------:R-:W-:Y:S01]  /*1bd0*/  FMUL R2, R57, R57 ;  /* 0x0000003939027220 */ /* 0x000fe20000400000 */
[----:B------:R-:W-:Y:S01]  /*1be0*/  @!P3 FMUL R13, R13, 16777216 ;  /* 0x4b8000000d0db820 */ /* 0x000fe20000400000 */
[----:B------:R-:W-:Y:S01]  /*1bf0*/  FFMA R5, R57, R9, R56 ;  /* 0x0000000939057223 */ /* 0x000fe20000000038 */
[----:B------:R-:W0:Y:S01]  /*1c00*/  MUFU.RCP R6, R6 ;  /* 0x0000000600067308 */ /* 0x000e220000001000 */
[----:B------:R-:W-:Y:S01]  /*1c10*/  FSEL R10, R10, RZ, P2 ;  /* 0x000000ff0a0a7208 */ /* 0x000fe20001000000 */
[----:B------:R-:W-:Y:S01]  /*1c20*/  FADD R48, R48, R3 ;  /* 0x0000000330307221 */ /* 0x000fe20000000000 */
[----:B------:R-:W-:Y:S01]  /*1c30*/  FMUL R2, R11, R2 ;  /* 0x000000020b027220 */ /* 0x000fe20000400000 */
[--C-:B------:R-:W-:Y:S01]  /*1c40*/  FADD R58, R58, -R5.reuse ;  /* 0x800000053a3a7221 */ /* 0x100fe20000000000 */
[----:B------:R-:W-:Y:S01]  /*1c50*/  FSEL R43, R14, R43, P1 ;  /* 0x0000002b0e2b7208 */ /* 0x000fe20000800000 */
[----:B-1----:R-:W-:Y:S01]  /*1c60*/  FMUL R13, R4, R13 ;  /* 0x0000000d040d7220 */ /* 0x002fe20000400000 */
[----:B------:R-:W-:Y:S01]  /*1c70*/  FFMA R2, R9, R2, R48 ;  /* 0x0000000209027223 */ /* 0x000fe20000000030 */
[C---:B------:R-:W-:Y:S01]  /*1c80*/  FFMA R4, R58.reuse, R10, R5 ;  /* 0x0000000a3a047223 */ /* 0x040fe20000000005 */
[----:B------:R-:W-:Y:S01]  /*1c90*/  FMUL R3, R58, R58 ;  /* 0x0000003a3a037220 */ /* 0x000fe20000400000 */
[----:B------:R-:W-:Y:S01]  /*1ca0*/  FSETP.NEU.AND P1, PT, R12, RZ, PT ;  /* 0x000000ff0c00720b */ /* 0x000fe20003f2d000 */
[----:B------:R-:W-:Y:S01]  /*1cb0*/  @!P4 FMUL R43, R43, 16777216 ;  /* 0x4b8000002b2bc820 */ /* 0x000fe20000400000 */
[----:B------:R-:W-:Y:S01]  /*1cc0*/  FADD R49, R49, R2 ;  /* 0x0000000231317221 */ /* 0x000fe20000000000 */
[----:B------:R-:W-:Y:S01]  /*1cd0*/  FMUL R3, R8, R3 ;  /* 0x0000000308037220 */ /* 0x000fe20000400000 */
[----:B------:R-:W-:Y:S01]  /*1ce0*/  FADD R59, R59, -R4 ;  /* 0x800000043b3b7221 */ /* 0x000fe20000000000 */
[----:B------:R-:W-:Y:S01]  /*1cf0*/  FSEL R13, R13, RZ, P1 ;  /* 0x000000ff0d0d7208 */ /* 0x000fe20000800000 */
[----:B--2---:R-:W-:Y:S01]  /*1d00*/  FADD R5, R7, R16 ;  /* 0x0000001007057221 */ /* 0x004fe20000000000 */
[----:B0-----:R-:W-:Y:S01]  /*1d10*/  FMUL R6, R6, R43 ;  /* 0x0000002b06067220 */ /* 0x001fe20000400000 */
[----:B------:R-:W-:Y:S01]  /*1d20*/  FFMA R3, R10, R3, R49 ;  /* 0x000000030a037223 */ /* 0x000fe20000000031 */
[----:B------:R-:W-:Y:S01]  /*1d30*/  FMUL R2, R59, R59 ;  /* 0x0000003b3b027220 */ /* 0x000fe20000400000 */
[----:B------:R-:W-:Y:S01]  /*1d40*/  FSETP.NEU.AND P2, PT, R7, RZ, PT ;  /* 0x000000ff0700720b */ /* 0x000fe20003f4d000 */
[----:B------:R-:W-:Y:S01]  /*1d50*/  FFMA R59, R59, R13, R4 ;  /* 0x0000000d3b3b7223 */ /* 0x000fe20000000004 */
[----:B------:R-:W-:Y:S01]  /*1d60*/  FSETP.GEU.AND P3, PT, |R5|, 1.175494350822287508e-38, PT ;  /* 0x008000000500780b */ /* 0x000fe20003f6e200 */
[----:B------:R-:W-:Y:S01]  /*1d70*/  FADD R50, R50, R3 ;  /* 0x0000000332327221 */ /* 0x000fe20000000000 */
[----:B------:R-:W-:Y:S01]  /*1d80*/  FMUL R2, R15, R2 ;  /* 0x000000020f027220 */ /* 0x000fe20000400000 */
[C---:B------:R-:W-:Y:S01]  /*1d90*/  FMUL R4, R5.reuse, 0.25 ;  /* 0x3e80000005047820 */ /* 0x040fe20000400000 */
[----:B------:R-:W-:Y:S01]  /*1da0*/  FSEL R6, R6, RZ, P2 ;  /* 0x000000ff06067208 */ /* 0x000fe20001000000 */
[--C-:B------:R-:W-:Y:S01]  /*1db0*/  FADD R60, R60, -R59.reuse ;  /* 0x8000003b3c3c7221 */ /* 0x100fe20000000000 */
[----:B------:R-:W-:Y:S01]  /*1dc0*/  FSETP.GT.AND P1, PT, |R5|, 8.50705917302346158658e+37, PT ;  /* 0x7e8000000500780b */ /* 0x000fe20003f24200 */
[----:B------:R-:W0:Y:S01]  /*1dd0*/  SHFL.BFLY PT, R10, R5, 0x2, 0x1f ;  /* 0x0c401f00050a7f89 */ /* 0x000e2200000e0000 */
[----:B------:R-:W-:Y:S01]  /*1de0*/  FFMA R2, R13, R2, R50 ;  /* 0x000000020d027223 */ /* 0x000fe20000000032 */
[----:B------:R-:W-:Y:S01]  /*1df0*/  FMUL R3, R60, R60 ;  /* 0x0000003c3c037220 */ /* 0x000fe20000400000 */
[----:B------:R-:W-:Y:S01]  /*1e00*/  FSEL R8, R4, R5, P1 ;  /* 0x0000000504087208 */ /* 0x000fe20000800000 */
[----:B------:R-:W-:Y:S01]  /*1e10*/  FFMA R59, R60, R6, R59 ;  /* 0x000000063c3b7223 */ /* 0x000fe2000000003b */
[----:B------:R-:W-:Y:S01]  /*1e20*/  FADD R51, R51, R2 ;  /* 0x0000000233337221 */ /* 0x000fe20000000000 */
[----:B------:R-:W-:Y:S01]  /*1e30*/  FMUL R3, R12, R3 ;  /* 0x000000030c037220 */ /* 0x000fe20000400000 */
[C---:B------:R-:W-:Y:S01]  /*1e40*/  FSETP.NEU.AND P2, PT, R5.reuse, RZ, PT ;  /* 0x000000ff0500720b */ /* 0x040fe20003f4d000 */
[----:B------:R-:W-:Y:S01]  /*1e50*/  @!P3 FMUL R8, R8, 16777216 ;  /* 0x4b8000000808b820 */ /* 0x000fe20000400000 */
[----:B------:R-:W1:Y:S01]  /*1e60*/  SHFL.BFLY PT, R2, R59, 0x4, 0x1f ;  /* 0x0c801f003b027f89 */ /* 0x000e6200000e0000 */
[----:B------:R-:W-:Y:S01]  /*1e70*/  FFMA R3, R6, R3, R51 ;  /* 0x0000000306037223 */ /* 0x000fe20000000033 */
[----:B------:R-:W-:Y:S01]  /*1e80*/  ULDC.64 UR6, c[0x0][0x230] ;  /* 0x00008c0000067ab9 */ /* 0x000fe20000000a00 */
[----:B------:R-:W2:Y:S01]  /*1e90*/  MUFU.RCP R9, R8 ;  /* 0x0000000800097308 */ /* 0x000ea20000001000 */
[----:B------:R-:W-:Y:S01]  /*1ea0*/  @P1 FMUL R16, R16, 0.25 ;  /* 0x3e80000010101820 */ /* 0x000fe20000400000 */
[----:B------:R-:W-:Y:S01]  /*1eb0*/  ULDC.64 UR8, c[0x0][0x228] ;  /* 0x00008a0000087ab9 */ /* 0x000fe20000000a00 */
[----:B------:R-:W3:Y:S01]  /*1ec0*/  SHFL.BFLY PT, R4, R3, 0x4, 0x1f ;  /* 0x0c801f0003047f89 */ /* 0x000ee200000e0000 */
[----:B------:R-:W-:Y:S01]  /*1ed0*/  MOV R21, 0xffffffc0 ;  /* 0xffffffc000157802 */ /* 0x000fe20000000f00 */
[----:B------:R-:W-:Y:S01]  /*1ee0*/  @!P3 FMUL R16, R16, 16777216 ;  /* 0x4b8000001010b820 */ /* 0x000fe20000400000 */
[----:B0-----:R-:W-:-:S03]  /*1ef0*/  FADD R11, R5, R10 ;  /* 0x0000000a050b7221 */ /* 0x001fc60000000000 */
[----:B--2---:R-:W-:Y:S01]  /*1f00*/  FMUL R9, R9, R16 ;  /* 0x0000001009097220 */ /* 0x004fe20000400000 */
[C---:B------:R-:W-:Y:S01]  /*1f10*/  FMUL R6, R11.reuse, 0.25 ;  /* 0x3e8000000b067820 */ /* 0x040fe20000400000 */
[C---:B------:R-:W-:Y:S01]  /*1f20*/  FSETP.GEU.AND P3, PT, |R11|.reuse, 1.175494350822287508e-38, PT ;  /* 0x008000000b00780b */ /* 0x040fe20003f6e200 */
[----:B------:R-:W0:Y:S01]  /*1f30*/  SHFL.BFLY PT, R12, R11, 0x1, 0x1f ;  /* 0x0c201f000b0c7f89 */ /* 0x000e2200000e0000 */
[----:B------:R-:W-:Y:S02]  /*1f40*/  FSETP.GT.AND P1, PT, |R11|, 8.50705917302346158658e+37, PT ;  /* 0x7e8000000b00780b */ /* 0x000fe40003f24200 */
[----:B------:R-:W-:Y:S01]  /*1f50*/  FSEL R9, R9, RZ, P2 ;  /* 0x000000ff09097208 */ /* 0x000fe20001000000 */
[----:B-1----:R-:W-:Y:S01]  /*1f60*/  FADD R2, -R59, R2 ;  /* 0x000000023b027221 */ /* 0x002fe20000000100 */
[----:B------:R-:W-:-:S03]  /*1f70*/  FSEL R8, R6, R11, P1 ;  /* 0x0000000b06087208 */ /* 0x000fc60000800000 */
[C---:B------:R-:W-:Y:S01]  /*1f80*/  FMUL R6, R2.reuse, R2 ;  /* 0x0000000202067220 */ /* 0x040fe20000400000 */
[----:B------:R-:W-:Y:S01]  /*1f90*/  FFMA R2, R2, R9, R59 ;  /* 0x0000000902027223 */ /* 0x000fe2000000003b */
[----:B---3--:R-:W-:Y:S02]  /*1fa0*/  FADD R4, R3, R4 ;  /* 0x0000000403047221 */ /* 0x008fe40000000000 */
[----:B------:R-:W-:Y:S01]  /*1fb0*/  FMUL R6, R7, R6 ;  /* 0x0000000607067220 */ /* 0x000fe20000400000 */
[----:B------:R-:W-:Y:S01]  /*1fc0*/  @!P3 FMUL R8, R8, 16777216 ;  /* 0x4b8000000808b820 */ /* 0x000fe20000400000 */
[----:B------:R-:W1:Y:S01]  /*1fd0*/  SHFL.BFLY PT, R3, R2, 0x2, 0x1f ;  /* 0x0c401f0002037f89 */ /* 0x000e6200000e0000 */
[----:B------:R-:W-:Y:S01]  /*1fe0*/  @P1 FMUL R10, R10, 0.25 ;  /* 0x3e8000000a0a1820 */ /* 0x000fe20000400000 */
[----:B------:R-:W-:Y:S01]  /*1ff0*/  FFMA R4, R9, R6, R4 ;  /* 0x0000000609047223 */ /* 0x000fe20000000004 */
[----:B------:R-:W-:Y:S01]  /*2000*/  FSETP.NEU.AND P1, PT, R11, RZ, PT ;  /* 0x000000ff0b00720b */ /* 0x000fe20003f2d000 */
[----:B------:R2:W3:Y:S01]  /*2010*/  MUFU.RCP R9, R8 ;  /* 0x0000000800097308 */ /* 0x0004e20000001000 */
[----:B------:R-:W-:-:S02]  /*2020*/  @!P3 FMUL R10, R10, 16777216 ;  /* 0x4b8000000a0ab820 */ /* 0x000fc40000400000 */
[----:B------:R-:W4:Y:S01]  /*2030*/  SHFL.BFLY PT, R7, R4, 0x2, 0x1f ;  /* 0x0c401f0004077f89 */ /* 0x000f2200000e0000 */
[----:B--2---:R-:W2:Y:S01]  /*2040*/  S2R R8, SR_TID.X ;  /* 0x0000000000087919 */ /* 0x004ea20000002100 */
[----:B---3--:R-:W-:Y:S01]  /*2050*/  FMUL R9, R9, R10 ;  /* 0x0000000a09097220 */ /* 0x008fe20000400000 */
[----:B0-----:R-:W-:-:S04]  /*2060*/  FADD R10, R11, R12 ;  /* 0x0000000c0b0a7221 */ /* 0x001fc80000000000 */
[----:B------:R-:W-:Y:S01]  /*2070*/  FSEL R9, R9, RZ, P1 ;  /* 0x000000ff09097208 */ /* 0x000fe20000800000 */
[----:B-1----:R-:W-:Y:S01]  /*2080*/  FADD R3, -R2, R3 ;  /* 0x0000000302037221 */ /* 0x002fe20000000100 */
[C---:B------:R-:W-:Y:S02]  /*2090*/  FSETP.GT.AND P1, PT, |R10|.reuse, 8.50705917302346158658e+37, PT ;  /* 0x7e8000000a00780b */ /* 0x040fe40003f24200 */
[----:B------:R-:W-:Y:S01]  /*20a0*/  FSETP.GEU.AND P3, PT, |R10|, 1.175494350822287508e-38, PT ;  /* 0x008000000a00780b */ /* 0x000fe20003f6e200 */
[C---:B------:R-:W-:Y:S01]  /*20b0*/  FFMA R19, R3.reuse, R9, R2 ;  /* 0x0000000903137223 */ /* 0x040fe20000000002 */
[----:B------:R-:W-:Y:S01]  /*20c0*/  FMUL R2, R3, R3 ;  /* 0x0000000303027220 */ /* 0x000fe20000400000 */
[----:B----4-:R-:W-:Y:S01]  /*20d0*/  FADD R4, R4, R7 ;  /* 0x0000000704047221 */ /* 0x010fe20000000000 */
[C---:B------:R-:W-:Y:S02]  /*20e0*/  FSETP.NEU.AND P2, PT, R10.reuse, RZ, PT ;  /* 0x000000ff0a00720b */ /* 0x040fe40003f4d000 */
[----:B------:R-:W-:Y:S01]  /*20f0*/  FMUL R2, R5, R2 ;  /* 0x0000000205027220 */ /* 0x000fe20000400000 */
[----:B------:R-:W0:Y:S03]  /*2100*/  SHFL.BFLY PT, R6, R19, 0x1, 0x1f ;  /* 0x0c201f0013067f89 */ /* 0x000e2600000e0000 */
[----:B------:R-:W-:Y:S01]  /*2110*/  FFMA R2, R9, R2, R4 ;  /* 0x0000000209027223 */ /* 0x000fe20000000004 */
[----:B------:R-:W-:Y:S01]  /*2120*/  @P1 FMUL R10, R10, 0.25 ;  /* 0x3e8000000a0a1820 */ /* 0x000fe20000400000 */
[----:B------:R-:W-:-:S03]  /*2130*/  @P1 FMUL R12, R12, 0.25 ;  /* 0x3e8000000c0c1820 */ /* 0x000fc60000400000 */
[----:B------:R-:W-:Y:S01]  /*2140*/  @!P3 FMUL R10, R10, 16777216 ;  /* 0x4b8000000a0ab820 */ /* 0x000fe20000400000 */
[----:B------:R-:W1:Y:S01]  /*2150*/  SHFL.BFLY PT, R3, R2, 0x1, 0x1f ;  /* 0x0c201f0002037f89 */ /* 0x000e6200000e0000 */
[----:B------:R-:W-:Y:S01]  /*2160*/  @!P3 FMUL R12, R12, 16777216 ;  /* 0x4b8000000c0cb820 */ /* 0x000fe20000400000 */
[----:B--2---:R-:W-:Y:S01]  /*2170*/  LOP3.LUT R7, R8, 0x7, RZ, 0xc0, !PT ;  /* 0x0000000708077812 */ /* 0x004fe200078ec0ff */
[----:B------:R-:W2:Y:S01]  /*2180*/  MUFU.RCP R5, R10 ;  /* 0x0000000a00057308 */ /* 0x000ea20000001000 */
[----:B0-----:R-:W-:Y:S01]  /*2190*/  FADD R6, -R19, R6 ;  /* 0x0000000613067221 */ /* 0x001fe20000000100 */
[----:B--2---:R-:W-:-:S03]  /*21a0*/  FMUL R5, R5, R12 ;  /* 0x0000000c05057220 */ /* 0x004fc60000400000 */
[----:B------:R-:W-:Y:S02]  /*21b0*/  FMUL R8, R6, R6 ;  /* 0x0000000606087220 */ /* 0x000fe40000400000 */
[----:B------:R-:W-:Y:S01]  /*21c0*/  FSEL R5, R5, RZ, P2 ;  /* 0x000000ff05057208 */ /* 0x000fe20001000000 */
[----:B-1----:R-:W-:Y:S01]  /*21d0*/  FADD R4, R2, R3 ;  /* 0x0000000302047221 */ /* 0x002fe20000000000 */
[----:B------:R-:W-:Y:S01]  /*21e0*/  FMUL R8, R11, R8 ;  /* 0x000000080b087220 */ /* 0x000fe20000400000 */
[----:B------:R-:W-:Y:S01]  /*21f0*/  IMAD.WIDE.U32 R2, R7, 0x10, RZ ;  /* 0x0000001007027825 */ /* 0x000fe200078e00ff */
[----:B------:R-:W-:-:S03]  /*2200*/  MOV R7, 0x39aaaaab ;  /* 0x39aaaaab00077802 */ /* 0x000fc60000000f00 */
[----:B------:R-:W-:Y:S01]  /*2210*/  FFMA R19, R6, R5, R19 ;  /* 0x0000000506137223 */ /* 0x000fe20000000013 */
[----:B------:R-:W-:Y:S01]  /*2220*/  FFMA R4, R5, R8, R4 ;  /* 0x0000000805047223 */ /* 0x000fe20000000004 */
[----:B------:R-:W-:-:S03]  /*2230*/  IADD3 R16, P1, R2, 0x4800, RZ ;  /* 0x0000480002107810 */ /* 0x000fc60007f3e0ff */
[----:B------:R-:W-:Y:S01]  /*2240*/  FFMA R4, R4, R7, 9.9999999747524270788e-07 ;  /* 0x358637bd04047423 */ /* 0x000fe20000000007 */
[----:B------:R-:W-:-:S03]  /*2250*/  IADD3.X R17, RZ, R3, RZ, P1, !PT ;  /* 0x00000003ff117210 */ /* 0x000fc60000ffe4ff */
[----:B------:R0:W1:Y:S01]  /*2260*/  MUFU.RSQ R18, R4 ;  /* 0x0000000400127308 */ /* 0x0000620000001400 */
[----:B------:R-:W-:Y:S02]  /*2270*/  IADD3 R2, P1, R16, UR6, RZ ;  /* 0x0000000610027c10 */ /* 0x000fe4000ff3e0ff */
[----:B------:R-:W-:Y:S02]  /*2280*/  IADD3 R16, P2, R16, UR8, RZ ;  /* 0x0000000810107c10 */ /* 0x000fe4000ff5e0ff */
[----:B------:R-:W-:Y:S02]  /*2290*/  IADD3.X R3, R17, UR7, RZ, P1, !PT ;  /* 0x0000000711037c10 */ /* 0x000fe40008ffe4ff */
[----:B------:R-:W-:-:S09]  /*22a0*/  IADD3.X R17, R17, UR9, RZ, P2, !PT ;  /* 0x0000000911117c10 */ /* 0x000fd200097fe4ff */
.L_x_2:
[----:B------:R-:W2:Y:S01]  /*22b0*/  LDC.64 R22, c[0x0][0x210] ;  /* 0x00008400ff167b82 */ /* 0x000ea20000000a00 */
[----:B------:R-:W3:Y:S04]  /*22c0*/  LDG.E.EL.128 R32, desc[UR4][R2.64+0x1800] ;  /* 0x0018000402207981 */ /* 0x000ee8000c2e1d00 */
[----:B------:R-:W4:Y:S01]  /*22d0*/  LDG.E.EL.128 R24, desc[UR4][R16.64+0x1800] ;  /* 0x0018000410187981 */ /* 0x000f22000c2e1d00 */
[----:B------:R-:W-:-:S03]  /*22e0*/  VIADD R21, R21, 0x40 ;  /* 0x0000004015157836 */ /* 0x000fc60000000000 */
[----:B0-----:R-:W5:Y:S02]  /*22f0*/  LDG.E.EL.128 R12, desc[UR4][R16.64] ;  /* 0x00000004100c7981 */ /* 0x001f64000c2e1d00 */
[----:B------:R-:W-:Y:S02]  /*2300*/  IADD3 R20, R0, R21, RZ ;  /* 0x0000001500147210 */ /* 0x000fe40007ffe0ff */
[----:B------:R0:W5:Y:S01]  /*2310*/  LDG.E.EL.128 R8, desc[UR4][R2.64] ;  /* 0x0000000402087981 */ /* 0x000162000c2e1d00 */
[----:B------:R-:W-:Y:S02]  /*2320*/  CS2R R4, SRZ ;  /* 0x0000000000047805 */ /* 0x000fe4000001ff00 */
[----:B------:R-:W-:Y:S01]  /*2330*/  CS2R R6, SRZ ;  /* 0x0000000000067805 */ /* 0x000fe2000001ff00 */
[----:B--2---:R-:W-:-:S05]  /*2340*/  IMAD.WIDE R22, R20, 0x2, R22 ;  /* 0x0000000214167825 */ /* 0x004fca00078e0216 */
[----:B------:R3:W2:Y:S01]  /*2350*/  @!P0 LDG.E.EF.128 R4, desc[UR4][R22.64] ;  /* 0x0000000416048981 */ /* 0x0006a2000c0e1d00 */
[----:B------:R-:W-:Y:S02]  /*2360*/  ISETP.GE.U32.AND P3, PT, R21, 0xbc0, PT ;  /* 0x00000bc01500780c */ /* 0x000fe40003f66070 */
[----:B0-----:R-:W-:Y:S02]  /*2370*/  IADD3 R2, P1, R2, 0x80, RZ ;  /* 0x0000008002027810 */ /* 0x001fe40007f3e0ff */
[----:B------:R-:W-:Y:S02]  /*2380*/  IADD3 R16, P2, R16, 0x80, RZ ;  /* 0x0000008010107810 */ /* 0x000fe40007f5e0ff */
[----:B------:R-:W-:Y:S02]  /*2390*/  IADD3.X R3, RZ, R3, RZ, P1, !PT ;  /* 0x00000003ff037210 */ /* 0x000fe40000ffe4ff */
[----:B------:R-:W-:Y:S02]  /*23a0*/  IADD3.X R17, RZ, R17, RZ, P2, !PT ;  /* 0x00000011ff117210 */ /* 0x000fe400017fe4ff */
[C---:B---3--:R-:W-:Y:S01]  /*23b0*/  PRMT R23, R34.reuse, 0x7632, R23 ;  /* 0x0000763222177816 */ /* 0x048fe20000000017 */
[----:B------:R-:W-:Y:S01]  /*23c0*/  IMAD.U32 R34, R34, 0x10000, RZ ;  /* 0x0001000022227824 */ /* 0x000fe200078e00ff */
[----:B------:R-:W-:-:S02]  /*23d0*/  SHF.L.U32 R38, R32, 0x10, RZ ;  /* 0x0000001020267819 */ /* 0x000fc400000006ff */
[----:B----4-:R-:W-:Y:S01]  /*23e0*/  PRMT R28, R24, 0x7632, R28 ;  /* 0x00007632181c7816 */ /* 0x010fe2000000001c */
[----:B------:R-:W-:Y:S01]  /*23f0*/  IMAD.U32 R31, R26, 0x10000, RZ ;  /* 0x000100001a1f7824 */ /* 0x000fe200078e00ff */
[----:B------:R-:W-:Y:S02]  /*2400*/  SHF.L.U32 R29, R24, 0x10, RZ ;  /* 0x00000010181d7819 */ /* 0x000fe400000006ff */
[C---:B------:R-:W-:Y:S02]  /*2410*/  PRMT R24, R25.reuse, 0x7632, R24 ;  /* 0x0000763219187816 */ /* 0x040fe40000000018 */
[----:B------:R-:W-:Y:S02]  /*2420*/  SHF.L.U32 R30, R25, 0x10, RZ ;  /* 0x00000010191e7819 */ /* 0x000fe400000006ff */
[----:B------:R-:W-:Y:S02]  /*2430*/  PRMT R22, R33, 0x7632, R22 ;  /* 0x0000763221167816 */ /* 0x000fe40000000016 */
[----:B------:R-:W-:-:S02]  /*2440*/  PRMT R25, R26, 0x7632, R25 ;  /* 0x000076321a197816 */ /* 0x000fc40000000019 */
[----:B------:R-:W-:Y:S01]  /*2450*/  PRMT R36, R32, 0x7632, R36 ;  /* 0x0000763220247816 */ /* 0x000fe20000000024 */
[----:B------:R-:W-:Y:S01]  /*2460*/  FADD R34, R31, R34 ;  /* 0x000000221f227221 */ /* 0x000fe20000000000 */
        /* <DEDUP_REMOVED lines=8> */
[----:B------:R-:W-:Y:S02]  /*24f0*/  SHF.L.U32 R29, R36, 0x10, RZ ;  /* 0x00000010241d7819 */ /* 0x000fe400000006ff */
[----:B------:R-:W-:Y:S02]  /*2500*/  SHF.L.U32 R23, R32, 0x10, RZ ;  /* 0x0000001020177819 */ /* 0x000fe400000006ff */
[----:B------:R-:W-:Y:S02]  /*2510*/  SHF.L.U32 R27, R27, 0x10, RZ ;  /* 0x000000101b1b7819 */ /* 0x000fe400000006ff */
[----:B------:R-:W-:Y:S02]  /*2520*/  SHF.L.U32 R40, R35, 0x10, RZ ;  /* 0x0000001023287819 */ /* 0x000fe400000006ff */
[----:B------:R-:W-:Y:S01]  /*2530*/  SHF.L.U32 R24, R24, 0x10, RZ ;  /* 0x0000001018187819 */ /* 0x000fe200000006ff */
[----:B------:R-:W-:Y:S01]  /*2540*/  FADD R29, R28, R29 ;  /* 0x0000001d1c1d7221 */ /* 0x000fe20000000000 */
[----:B------:R-:W-:Y:S01]  /*2550*/  FADD R35, R25, R22 ;  /* 0x0000001619237221 */ /* 0x000fe20000000000 */
[----:B------:R-:W-:Y:S01]  /*2560*/  FADD R36, R26, R23 ;  /* 0x000000171a247221 */ /* 0x000fe20000000000 */
[----:B------:R-:W-:Y:S01]  /*2570*/  FADD R40, R27, R40 ;  /* 0x000000281b287221 */ /* 0x000fe20000000000 */
[----:B------:R-:W-:Y:S01]  /*2580*/  FADD R31, R24, R31 ;  /* 0x0000001f181f7221 */ /* 0x000fe20000000000 */
[----:B-----5:R-:W-:-:S02]  /*2590*/  PRMT R22, R12, 0x7632, R22 ;  /* 0x000076320c167816 */ /* 0x020fc40000000016 */
[----:B------:R-:W-:Y:S02]  /*25a0*/  SHF.L.U32 R23, R12, 0x10, RZ ;  /* 0x000000100c177819 */ /* 0x000fe400000006ff */
[C---:B------:R-:W-:Y:S02]  /*25b0*/  PRMT R26, R8.reuse, 0x7632, R26 ;  /* 0x00007632081a7816 */ /* 0x040fe4000000001a */
[----:B------:R-:W-:Y:S02]  /*25c0*/  SHF.L.U32 R28, R8, 0x10, RZ ;  /* 0x00000010081c7819 */ /* 0x000fe400000006ff */
[C---:B------:R-:W-:Y:S02]  /*25d0*/  PRMT R12, R13.reuse, 0x7632, R12 ;  /* 0x000076320d0c7816 */ /* 0x040fe4000000000c */
[----:B------:R-:W-:Y:S02]  /*25e0*/  SHF.L.U32 R24, R13, 0x10, RZ ;  /* 0x000000100d187819 */ /* 0x000fe400000006ff */
[----:B------:R-:W-:-:S02]  /*25f0*/  PRMT R8, R9, 0x7632, R8 ;  /* 0x0000763209087816 */ /* 0x000fc40000000008 */
[----:B------:R-:W-:Y:S01]  /*2600*/  SHF.L.U32 R27, R9, 0x10, RZ ;  /* 0x00000010091b7819 */ /* 0x000fe200000006ff */
[C---:B------:R-:W-:Y:S01]  /*2610*/  IMAD.U32 R25, R14.reuse, 0x10000, RZ ;  /* 0x000100000e197824 */ /* 0x040fe200078e00ff */
[----:B------:R-:W-:Y:S02]  /*2620*/  PRMT R13, R14, 0x7632, R13 ;  /* 0x000076320e0d7816 */ /* 0x000fe4000000000d */
[----:B------:R-:W-:Y:S02]  /*2630*/  PRMT R9, R10, 0x7632, R9 ;  /* 0x000076320a097816 */ /* 0x000fe40000000009 */
[----:B------:R-:W-:Y:S01]  /*2640*/  SHF.L.U32 R33, R33, 0x10, RZ ;  /* 0x0000001021217819 */ /* 0x000fe200000006ff */
[----:B------:R-:W-:Y:S01]  /*2650*/  FADD R28, R23, R28 ;  /* 0x0000001c171c7221 */ /* 0x000fe20000000000 */
[C---:B------:R-:W-:Y:S02]  /*2660*/  PRMT R14, R15.reuse, 0x7632, R14 ;  /* 0x000076320f0e7816 */ /* 0x040fe4000000000e */
[----:B------:R-:W-:-:S02]  /*2670*/  SHF.L.U32 R15, R15, 0x10, RZ ;  /* 0x000000100f0f7819 */ /* 0x000fc400000006ff */
[----:B------:R-:W-:Y:S01]  /*2680*/  SHF.L.U32 R32, R11, 0x10, RZ ;  /* 0x000000100b207819 */ /* 0x000fe200000006ff */
[----:B------:R-:W-:Y:S01]  /*2690*/  IMAD.U32 R13, R13, 0x10000, RZ ;  /* 0x000100000d0d7824 */ /* 0x000fe200078e00ff */
[----:B------:R-:W-:Y:S01]  /*26a0*/  SHF.L.U32 R23, R8, 0x10, RZ ;  /* 0x0000001008177819 */ /* 0x000fe200000006ff */
[----:B------:R-:W-:Y:S02]  /*26b0*/  IMAD.U32 R8, R9, 0x10000, RZ ;  /* 0x0001000009087824 */ /* 0x000fe400078e00ff */
[----:B------:R-:W-:Y:S01]  /*26c0*/  FADD R33, R30, R33 ;  /* 0x000000211e217221 */ /* 0x000fe20000000000 */
[----:B------:R-:W-:Y:S01]  /*26d0*/  IMAD.U32 R30, R10, 0x10000, RZ ;  /* 0x000100000a1e7824 */ /* 0x000fe200078e00ff */
[----:B------:R-:W-:Y:S01]  /*26e0*/  PRMT R10, R11, 0x7632, R10 ;  /* 0x000076320b0a7816 */ /* 0x000fe2000000000a */
[----:B------:R-:W-:Y:S01]  /*26f0*/  FADD R44, R15, R32 ;  /* 0x000000200f2c7221 */ /* 0x000fe20000000000 */
[----:B------:R-:W-:Y:S01]  /*2700*/  FADD R32, R13, R8 ;  /* 0x000000080d207221 */ /* 0x000fe20000000000 */
[----:B--2---:R-:W-:-:S02]  /*2710*/  SEL R8, R4, RZ, !P0 ;  /* 0x000000ff04087207 */ /* 0x004fc40004000000 */
[----:B------:R-:W-:Y:S02]  /*2720*/  SHF.L.U32 R14, R14, 0x10, RZ ;  /* 0x000000100e0e7819 */ /* 0x000fe400000006ff */
[----:B------:R-:W-:Y:S02]  /*2730*/  SHF.L.U32 R9, R10, 0x10, RZ ;  /* 0x000000100a097819 */ /* 0x000fe400000006ff */
[----:B------:R-:W-:-:S03]  /*2740*/  SHF.L.U32 R4, R8, 0x10, RZ ;  /* 0x0000001008047819 */ /* 0x000fc600000006ff */
[----:B------:R-:W-:Y:S01]  /*2750*/  FADD R46, R14, R9 ;  /* 0x000000090e2e7221 */ /* 0x000fe20000000000 */
[----:B------:R-:W-:Y:S01]  /*2760*/  SEL R9, R5, RZ, !P0 ;  /* 0x000000ff05097207 */ /* 0x000fe20004000000 */
[----:B------:R-:W-:Y:S01]  /*2770*/  FADD R5, -R19, R4 ;  /* 0x0000000413057221 */ /* 0x000fe20000000100 */
[----:B------:R-:W-:Y:S02]  /*2780*/  SHF.L.U32 R12, R12, 0x10, RZ ;  /* 0x000000100c0c7819 */ /* 0x000fe400000006ff */
[----:B------:R-:W-:Y:S01]  /*2790*/  SEL R6, R6, RZ, !P0 ;  /* 0x000000ff06067207 */ /* 0x000fe20004000000 */
[----:B-1----:R-:W-:Y:S01]  /*27a0*/  FMUL R5, R18, R5 ;  /* 0x0000000512057220 */ /* 0x002fe20000400000 */
[----:B------:R-:W-:Y:S01]  /*27b0*/  FADD R38, R38, 1 ;  /* 0x3f80000026267421 */ /* 0x000fe20000000000 */
[----:B------:R-:W-:Y:S01]  /*27c0*/  FADD R42, R25, R30 ;  /* 0x0000001e192a7221 */ /* 0x000fe20000000000 */
[----:B------:R-:W-:Y:S01]  /*27d0*/  SHF.L.U32 R22, R22, 0x10, RZ ;  /* 0x0000001016167819 */ /* 0x000fe200000006ff */
[----:B------:R-:W-:Y:S01]  /*27e0*/  FADD R30, R12, R23 ;  /* 0x000000170c1e7221 */ /* 0x000fe20000000000 */
[----:B------:R-:W-:Y:S01]  /*27f0*/  SHF.L.U32 R11, R26, 0x10, RZ ;  /* 0x000000101a0b7819 */ /* 0x000fe200000006ff */
[----:B------:R-:W-:Y:S01]  /*2800*/  IMAD.U32 R12, R6, 0x10000, RZ ;  /* 0x00010000060c7824 */ /* 0x000fe200078e00ff */
[----:B------:R-:W-:-:S02]  /*2810*/  SEL R7, R7, RZ, !P0 ;  /* 0x000000ff07077207 */ /* 0x000fc40004000000 */
[----:B------:R-:W-:Y:S01]  /*2820*/  SHF.L.U32 R10, R9, 0x10, RZ ;  /* 0x00000010090a7819 */ /* 0x000fe200000006ff */
[----:B------:R-:W-:Y:S01]  /*2830*/  FFMA R28, R5, R38, R28 ;  /* 0x00000026051c7223 */ /* 0x000fe2000000001c */
[----:B------:R-:W-:Y:S01]  /*2840*/  FADD R26, R22, R11 ;  /* 0x0000000b161a7221 */ /* 0x000fe20000000000 */
[----:B------:R-:W0:Y:S01]  /*2850*/  LDC.64 R4, c[0x0][0x240] ;  /* 0x00009000ff047b82 */ /* 0x000e220000000a00 */
[----:B------:R-:W-:Y:S01]  /*2860*/  SHF.L.U32 R14, R7, 0x10, RZ ;  /* 0x00000010070e7819 */ /* 0x000fe200000006ff */
[C---:B------:R-:W-:Y:S01]  /*2870*/  FADD R11, -R19.reuse, R10 ;  /* 0x0000000a130b7221 */ /* 0x040fe20000000100 */
[----:B------:R-:W-:Y:S01]  /*2880*/  FADD R13, -R19, R12 ;  /* 0x0000000c130d7221 */ /* 0x000fe20000000100 */
[----:B------:R-:W-:Y:S02]  /*2890*/  PRMT R8, R8, 0x7632, R8 ;  /* 0x0000763208087816 */ /* 0x000fe40000000008 */
[----:B------:R-:W-:Y:S02]  /*28a0*/  PRMT R9, R9, 0x7632, R9 ;  /* 0x0000763209097816 */ /* 0x000fe40000000009 */
[----:B------:R-:W-:-:S02]  /*28b0*/  PRMT R6, R6, 0x7632, R6 ;  /* 0x0000763206067816 */ /* 0x000fc40000000006 */
[----:B------:R-:W-:Y:S01]  /*28c0*/  PRMT R7, R7, 0x7632, R7 ;  /* 0x0000763207077816 */ /* 0x000fe20000000007 */
[----:B------:R-:W-:Y:S01]  /*28d0*/  FADD R24, R24, R27 ;  /* 0x0000001b18187221 */ /* 0x000fe20000000000 */
[----:B------:R-:W-:Y:S01]  /*28e0*/  FADD R22, R33, 1 ;  /* 0x3f80000021167421 */ /* 0x000fe20000000000 */
[----:B------:R-:W-:Y:S01]  /*28f0*/  FADD R34, R34, 1 ;  /* 0x3f80000022227421 */ /* 0x000fe20000000000 */
[C---:B------:R-:W-:Y:S01]  /*2900*/  FMUL R11, R18.reuse, R11 ;  /* 0x0000000b120b7220 */ /* 0x040fe20000400000 */
[----:B------:R-:W-:Y:S01]  /*2910*/  FMUL R13, R18, R13 ;  /* 0x0000000d120d7220 */ /* 0x000fe20000400000 */
[----:B------:R-:W-:Y:S01]  /*2920*/  SHF.L.U32 R8, R8, 0x10, RZ ;  /* 0x0000001008087819 */ /* 0x000fe200000006ff */
[----:B------:R-:W-:Y:S01]  /*2930*/  IMAD.U32 R6, R6, 0x10000, RZ ;  /* 0x0001000006067824 */ /* 0x000fe200078e00ff */
[----:B------:R-:W-:Y:S02]  /*2940*/  SHF.L.U32 R10, R9, 0x10, RZ ;  /* 0x00000010090a7819 */ /* 0x000fe400000006ff */
[----:B------:R-:W-:Y:S01]  /*2950*/  SHF.L.U32 R12, R7, 0x10, RZ ;  /* 0x00000010070c7819 */ /* 0x000fe200000006ff */
[----:B------:R-:W-:Y:S01]  /*2960*/  FFMA R23, R11, R22, R24 ;  /* 0x000000160b177223 */ /* 0x000fe20000000018 */
[----:B------:R-:W-:Y:S01]  /*2970*/  FFMA R34, R13, R34, R42 ;  /* 0x000000220d227223 */ /* 0x000fe2000000002a */
[C---:B------:R-:W-:Y:S01]  /*2980*/  FADD R15, -R19.reuse, R14 ;  /* 0x0000000e130f7221 */ /* 0x040fe20000000100 */
[C---:B------:R-:W-:Y:S01]  /*2990*/  FADD R7, -R19.reuse, R8 ;  /* 0x0000000813077221 */ /* 0x040fe20000000100 */
[C---:B------:R-:W-:Y:S01]  /*29a0*/  FADD R9, -R19.reuse, R10 ;  /* 0x0000000a13097221 */ /* 0x040fe20000000100 */
[C---:B------:R-:W-:Y:S01]  /*29b0*/  FADD R11, -R19.reuse, R6 ;  /* 0x00000006130b7221 */ /* 0x040fe20000000100 */
[----:B------:R-:W-:Y:S01]  /*29c0*/  FADD R13, -R19, R12 ;  /* 0x0000000c130d7221 */ /* 0x000fe20000000100 */
[----:B------:R-:W-:Y:S01]  /*29d0*/  FADD R40, R40, 1 ;  /* 0x3f80000028287421 */ /* 0x000fe20000000000 */
[----:B------:R-:W-:Y:S01]  /*29e0*/  FMUL R15, R18, R15 ;  /* 0x0000000f120f7220 */ /* 0x000fe20000400000 */
[----:B------:R-:W-:Y:S01]  /*29f0*/  FADD R14, R29, 1 ;  /* 0x3f8000001d0e7421 */ /* 0x000fe20000000000 */
[----:B------:R-:W-:Y:S01]  /*2a00*/  FADD R22, R31, 1 ;  /* 0x3f8000001f167421 */ /* 0x000fe20000000000 */
[----:B------:R-:W-:Y:S01]  /*2a10*/  FADD R24, R35, 1 ;  /* 0x3f80000023187421 */ /* 0x000fe20000000000 */
[----:B------:R-:W-:Y:S01]  /*2a20*/  FADD R36, R36, 1 ;  /* 0x3f80000024247421 */ /* 0x000fe20000000000 */
[C---:B------:R-:W-:Y:S01]  /*2a30*/  FMUL R7, R18.reuse, R7 ;  /* 0x0000000712077220 */ /* 0x040fe20000400000 */
[C---:B------:R-:W-:Y:S01]  /*2a40*/  FMUL R9, R18.reuse, R9 ;  /* 0x0000000912097220 */ /* 0x040fe20000400000 */
[C---:B------:R-:W-:Y:S01]  /*2a50*/  FMUL R11, R18.reuse, R11 ;  /* 0x0000000b120b7220 */ /* 0x040fe20000400000 */
[----:B------:R-:W-:Y:S01]  /*2a60*/  FMUL R13, R18, R13 ;  /* 0x0000000d120d7220 */ /* 0x000fe20000400000 */
[----:B------:R-:W-:Y:S01]  /*2a70*/  FFMA R15, R15, R40, R44 ;  /* 0x000000280f0f7223 */ /* 0x000fe2000000002c */
[----:B------:R-:W-:Y:S01]  /*2a80*/  FFMA R7, R7, R14, R26 ;  /* 0x0000000e07077223 */ /* 0x000fe2000000001a */
[----:B------:R-:W-:Y:S01]  /*2a90*/  FFMA R22, R9, R22, R30 ;  /* 0x0000001609167223 */ /* 0x000fe2000000001e */
[----:B------:R-:W-:Y:S01]  /*2aa0*/  FFMA R11, R11, R24, R32 ;  /* 0x000000180b0b7223 */ /* 0x000fe20000000020 */
[----:B------:R-:W-:Y:S01]  /*2ab0*/  FFMA R36, R13, R36, R46 ;  /* 0x000000240d247223 */ /* 0x000fe2000000002e */
[----:B0-----:R-:W-:Y:S01]  /*2ac0*/  IMAD.WIDE R4, R20, 0x2, R4 ;  /* 0x0000000214047825 */ /* 0x001fe200078e0204 */
[----:B------:R-:W-:-:S02]  /*2ad0*/  F2FP.BF16.F32.PACK_AB R12, R7, R28 ;  /* 0x0000001c070c723e */ /* 0x000fc400000010ff */
[----:B------:R-:W-:Y:S02]  /*2ae0*/  F2FP.BF16.F32.PACK_AB R13, R22, R23 ;  /* 0x00000017160d723e */ /* 0x000fe400000010ff */
[----:B------:R-:W-:Y:S02]  /*2af0*/  F2FP.BF16.F32.PACK_AB R14, R11, R34 ;  /* 0x000000220b0e723e */ /* 0x000fe400000010ff */
[----:B------:R-:W-:-:S05]  /*2b00*/  F2FP.BF16.F32.PACK_AB R15, R36, R15 ;  /* 0x0000000f240f723e */ /* 0x000fca00000010ff */
[----:B------:R0:W-:Y:S01]  /*2b10*/  @!P0 STG.E.128 desc[UR4][R4.64], R12 ;  /* 0x0000000c04008986 */ /* 0x0001e2000c101d04 */
[----:B------:R-:W-:Y:S05]  /*2b20*/  @!P3 BRA `(.L_x_2) ;  /* 0xfffffff400e0b947 */ /* 0x000fea000383ffff */
[----:B------:R-:W-:Y:S05]  /*2b30*/  EXIT ;  /* 0x000000000000794d */ /* 0x000fea0003800000 */
.L_x_3:
[----:B------:R-:W-:-:S00]  /*2b40*/  BRA `(.L_x_3) ;  /* 0xfffffffc00fc7947 */ /* 0x000fc0000383ffff */
[----:B------:R-:W-:-:S00]  /*2b50*/  NOP ;  /* 0x0000000000007918 */ /* 0x000fc00000000000 */
        /* <DEDUP_REMOVED lines=10> */
.L_x_4:


//--------------------- .nv.global.init           --------------------------
	.section	.nv.global.init,"aw",@progbits
.nv.global.init:
	.type		_$_str,@object
	.size		_$_str,(.L_0 - _$_str)
_$_str:
        /*0000*/ 	.byte	0x5f, 0x5f, 0x43, 0x55, 0x44, 0x41, 0x5f, 0x46, 0x54, 0x5a, 0x00
.L_0:


//--------------------- .nv.constant0.triton_     --------------------------
	.section	.nv.constant0.triton_,"a",@progbits
	.sectionflags	@""
	.align	4
.nv.constant0.triton_:
	.zero		592
